	.target	sm_90a

	.elftype	@"ET_EXEC"


//--------------------- .note.nv.tkinfo           --------------------------
	.section	.note.nv.tkinfo,"",@"SHT_NOTE"
	.sectionflags	@"SHF_NOTE_NV_TKINFO"
	.tkinfo
        /*0018*/ 	.word	0x00000002
        /*0030*/ 	.string	""
        /*0030*/ 	.string	"ptxas"
        /*0030*/ 	.string	"Cuda compilation tools, release 13.0, V13.0.88"
        /*0030*/ 	.string	"Build cuda_13.0.r13.0/compiler.36424714_0"
        /*0030*/ 	.string	"-arch sm_90a -m 64 "



//--------------------- .note.nv.cuinfo           --------------------------
	.section	.note.nv.cuinfo,"",@"SHT_NOTE"
	.sectionflags	@"SHF_NOTE_NV_CUINFO"
        /*0018*/ 	.short	0x0002
        /*001a*/ 	.short	0x005a
        /*001c*/ 	.short	0x0082
	.zero		2


//--------------------- .nv.info                  --------------------------
	.section	.nv.info,"",@"SHT_CUDA_INFO"
	.align	4


	//----- nvinfo : EIATTR_REGCOUNT
	.align		4
        /*0000*/ 	.byte	0x04, 0x2f
        /*0002*/ 	.short	(.L_15 - .L_14)
	.align		4
.L_14:
        /*0004*/ 	.word	index@(_ZN7cutlass13device_kernelINS_4gemm6kernel13GemmUniversalIN4cute5tupleIJiiiiEEENS1_10collective13CollectiveMmaINS1_34MainloopSm90TmaGmmaWarpSpecializedILi18ENS5_IJNS4_1CILi1EEENSA_ILi4EEESB_EEENS1_32KernelTmaWarpSpecializedPingpongEEENS5_IJNSA_ILi64EEENSA_ILi128EEESG_EEEaNS5_IJlSB_lEEEaSJ_NS4_8TiledMMAINS4_8MMA_AtomIJNS4_4SM904GMMA27MMA_64x128x32_S32S8S8_SS_TNEEEENS4_6LayoutINS5_IJSB_SB_SB_EEENS5_IJNSA_ILi0EEESS_SS_EEEEENS5_IJNS4_10UnderscoreESV_SV_EEEEENS4_23SM90_TMA_LOAD_MULTICASTENS4_14ComposedLayoutINS4_7SwizzleILi2ELi4ELi3EEENS4_18smem_ptr_flag_bitsILi8EEENSQ_INS5_IJNSA_ILi8EEESG_EEENS5_IJSG_SB_EEEEEEEvNS4_8identityENS4_13SM90_TMA_LOADES18_vS19_EENS_8epilogue10collective6detail29Sm90TmaWarpSpecializedAdapterINS1D_15DefaultEpilogueIaSJ_SJ_NS1C_6thread17LinearCombinationIaLi1EiiLNS1H_9ScaleType4KindE0ELNS_15FloatRoundStyleE2EaEENS1_15EpilogueDefaultEEEEEvvEEEEvNT_6ParamsE)
        /*0008*/ 	.word	0x000000a8


	//----- nvinfo : EIATTR_FRAME_SIZE
	.align		4
.L_15:
        /*000c*/ 	.byte	0x04, 0x11
        /*000e*/ 	.short	(.L_17 - .L_16)
	.align		4
.L_16:
        /*0010*/ 	.word	index@(_ZN7cutlass13device_kernelINS_4gemm6kernel13GemmUniversalIN4cute5tupleIJiiiiEEENS1_10collective13CollectiveMmaINS1_34MainloopSm90TmaGmmaWarpSpecializedILi18ENS5_IJNS4_1CILi1EEENSA_ILi4EEESB_EEENS1_32KernelTmaWarpSpecializedPingpongEEENS5_IJNSA_ILi64EEENSA_ILi128EEESG_EEEaNS5_IJlSB_lEEEaSJ_NS4_8TiledMMAINS4_8MMA_AtomIJNS4_4SM904GMMA27MMA_64x128x32_S32S8S8_SS_TNEEEENS4_6LayoutINS5_IJSB_SB_SB_EEENS5_IJNSA_ILi0EEESS_SS_EEEEENS5_IJNS4_10UnderscoreESV_SV_EEEEENS4_23SM90_TMA_LOAD_MULTICASTENS4_14ComposedLayoutINS4_7SwizzleILi2ELi4ELi3EEENS4_18smem_ptr_flag_bitsILi8EEENSQ_INS5_IJNSA_ILi8EEESG_EEENS5_IJSG_SB_EEEEEEEvNS4_8identityENS4_13SM90_TMA_LOADES18_vS19_EENS_8epilogue10collective6detail29Sm90TmaWarpSpecializedAdapterINS1D_15DefaultEpilogueIaSJ_SJ_NS1C_6thread17LinearCombinationIaLi1EiiLNS1H_9ScaleType4KindE0ELNS_15FloatRoundStyleE2EaEENS1_15EpilogueDefaultEEEEEvvEEEEvNT_6ParamsE)
        /*0014*/ 	.word	0x00000008


	//----- nvinfo : EIATTR_MIN_STACK_SIZE
	.align		4
.L_17:
        /*0018*/ 	.byte	0x04, 0x12
        /*001a*/ 	.short	(.L_19 - .L_18)
	.align		4
.L_18:
        /*001c*/ 	.word	index@(_ZN7cutlass13device_kernelINS_4gemm6kernel13GemmUniversalIN4cute5tupleIJiiiiEEENS1_10collective13CollectiveMmaINS1_34MainloopSm90TmaGmmaWarpSpecializedILi18ENS5_IJNS4_1CILi1EEENSA_ILi4EEESB_EEENS1_32KernelTmaWarpSpecializedPingpongEEENS5_IJNSA_ILi64EEENSA_ILi128EEESG_EEEaNS5_IJlSB_lEEEaSJ_NS4_8TiledMMAINS4_8MMA_AtomIJNS4_4SM904GMMA27MMA_64x128x32_S32S8S8_SS_TNEEEENS4_6LayoutINS5_IJSB_SB_SB_EEENS5_IJNSA_ILi0EEESS_SS_EEEEENS5_IJNS4_10UnderscoreESV_SV_EEEEENS4_23SM90_TMA_LOAD_MULTICASTENS4_14ComposedLayoutINS4_7SwizzleILi2ELi4ELi3EEENS4_18smem_ptr_flag_bitsILi8EEENSQ_INS5_IJNSA_ILi8EEESG_EEENS5_IJSG_SB_EEEEEEEvNS4_8identityENS4_13SM90_TMA_LOADES18_vS19_EENS_8epilogue10collective6detail29Sm90TmaWarpSpecializedAdapterINS1D_15DefaultEpilogueIaSJ_SJ_NS1C_6thread17LinearCombinationIaLi1EiiLNS1H_9ScaleType4KindE0ELNS_15FloatRoundStyleE2EaEENS1_15EpilogueDefaultEEEEEvvEEEEvNT_6ParamsE)
        /*0020*/ 	.word	0x00000008
.L_19:


//--------------------- .nv.compat                --------------------------
	.section	.nv.compat,"",@"SHT_CUDA_COMPAT_INFO"
	.align	4
        /*0000*/ 	.byte	0x02, 0x09, 0x01, 0x00, 0x02, 0x02, 0x04, 0x00, 0x02, 0x05, 0x05, 0x00, 0x03, 0x07, 0x01, 0x01
        /*0010*/ 	.byte	0x02, 0x03, 0x01, 0x00, 0x02, 0x06, 0x01, 0x00, 0x04, 0x0b, 0x08, 0x00, 0x00, 0x00, 0x00, 0x00
        /*0020*/ 	.byte	0x00, 0x00, 0x00, 0x00


//--------------------- .nv.info._ZN7cutlass13device_kernelINS_4gemm6kernel13GemmUniversalIN4cute5tupleIJiiiiEEENS1_10collective13CollectiveMmaINS1_34MainloopSm90TmaGmmaWarpSpecializedILi18ENS5_IJNS4_1CILi1EEENSA_ILi4EEESB_EEENS1_32KernelTmaWarpSpecializedPingpongEEENS5_IJNSA_ILi64EEENSA_ILi128EEESG_EEEaNS5_IJlSB_lEEEaSJ_NS4_8TiledMMAINS4_8MMA_AtomIJNS4_4SM904GMMA27MMA_64x128x32_S32S8S8_SS_TNEEEENS4_6LayoutINS5_IJSB_SB_SB_EEENS5_IJNSA_ILi0EEESS_SS_EEEEENS5_IJNS4_10UnderscoreESV_SV_EEEEENS4_23SM90_TMA_LOAD_MULTICASTENS4_14ComposedLayoutINS4_7SwizzleILi2ELi4ELi3EEENS4_18smem_ptr_flag_bitsILi8EEENSQ_INS5_IJNSA_ILi8EEESG_EEENS5_IJSG_SB_EEEEEEEvNS4_8identityENS4_13SM90_TMA_LOADES18_vS19_EENS_8epilogue10collective6detail29Sm90TmaWarpSpecializedAdapterINS1D_15DefaultEpilogueIaSJ_SJ_NS1C_6thread17LinearCombinationIaLi1EiiLNS1H_9ScaleType4KindE0ELNS_15FloatRoundStyleE2EaEENS1_15EpilogueDefaultEEEEEvvEEEEvNT_6ParamsE --------------------------
	.section	.nv.info._ZN7cutlass13device_kernelINS_4gemm6kernel13GemmUniversalIN4cute5tupleIJiiiiEEENS1_10collective13CollectiveMmaINS1_34MainloopSm90TmaGmmaWarpSpecializedILi18ENS5_IJNS4_1CILi1EEENSA_ILi4EEESB_EEENS1_32KernelTmaWarpSpecializedPingpongEEENS5_IJNSA_ILi64EEENSA_ILi128EEESG_EEEaNS5_IJlSB_lEEEaSJ_NS4_8TiledMMAINS4_8MMA_AtomIJNS4_4SM904GMMA27MMA_64x128x32_S32S8S8_SS_TNEEEENS4_6LayoutINS5_IJSB_SB_SB_EEENS5_IJNSA_ILi0EEESS_SS_EEEEENS5_IJNS4_10UnderscoreESV_SV_EEEEENS4_23SM90_TMA_LOAD_MULTICASTENS4_14ComposedLayoutINS4_7SwizzleILi2ELi4ELi3EEENS4_18smem_ptr_flag_bitsILi8EEENSQ_INS5_IJNSA_ILi8EEESG_EEENS5_IJSG_SB_EEEEEEEvNS4_8identityENS4_13SM90_TMA_LOADES18_vS19_EENS_8epilogue10collective6detail29Sm90TmaWarpSpecializedAdapterINS1D_15DefaultEpilogueIaSJ_SJ_NS1C_6thread17LinearCombinationIaLi1EiiLNS1H_9ScaleType4KindE0ELNS_15FloatRoundStyleE2EaEENS1_15EpilogueDefaultEEEEEvvEEEEvNT_6ParamsE,"",@"SHT_CUDA_INFO"
	.sectionflags	@""
	.align	4


	//----- nvinfo : EIATTR_CUDA_API_VERSION
	.align		4
        /*0000*/ 	.byte	0x04, 0x37
        /*0002*/ 	.short	(.L_21 - .L_20)
.L_20:
        /*0004*/ 	.word	0x00000082


	//----- nvinfo : EIATTR_KPARAM_INFO
	.align		4
.L_21:
        /*0008*/ 	.byte	0x04, 0x17
        /*000a*/ 	.short	(.L_23 - .L_22)
.L_22:
        /*000c*/ 	.word	0x00000000
        /*0010*/ 	.short	0x0000
        /*0012*/ 	.short	0x0070
        /*0014*/ 	.byte	0x00, 0xf0, 0x01, 0x10


	//----- nvinfo : EIATTR_SPARSE_MMA_MASK
	.align		4
.L_23:
        /*0018*/ 	.byte	0x03, 0x50
        /*001a*/ 	.short	0x0000


	//----- nvinfo : EIATTR_MAXREG_COUNT
	.align		4
        /*001c*/ 	.byte	0x03, 0x1b
        /*001e*/ 	.short	0x00a8


	//----- nvinfo : EIATTR_NUM_BARRIERS
	.align		4
        /*0020*/ 	.byte	0x02, 0x4c
        /*0022*/ 	.byte	0x01
	.zero		1


	//----- nvinfo : EIATTR_EXTERNS
	.align		4
        /*0024*/ 	.byte	0x04, 0x0f
        /*0026*/ 	.short	(.L_25 - .L_24)


	//   ....[0]....
	.align		4
.L_24:
        /*0028*/ 	.word	index@(__assertfail)


	//----- nvinfo : EIATTR_ANNOTATIONS
	.align		4
.L_25:
        /*002c*/ 	.byte	0x04, 0x55
        /*002e*/ 	.short	(.L_27 - .L_26)


	//   ....[0]....
.L_26:
        /*0030*/ 	.word	0x00000001
        /*0034*/ 	.byte	0x30, 0x0f, 0x00, 0x00, 0x01, 0x00, 0x00, 0x00, 0x20, 0x55, 0x00, 0x00, 0x01, 0x00, 0x00, 0x00
        /*0044*/ 	.byte	0xa0, 0x61, 0x00, 0x00


	//----- nvinfo : EIATTR_MERCURY_ISA_VERSION
	.align		4
.L_27:
        /*0048*/ 	.byte	0x03, 0x5f
        /*004a*/ 	.short	0x0101


	//----- nvinfo : EIATTR_INT_WARP_WIDE_INSTR_OFFSETS
	.align		4
        /*004c*/ 	.byte	0x04, 0x31
        /*004e*/ 	.short	(.L_29 - .L_28)


	//   ....[0]....
.L_28:
        /*0050*/ 	.word	0x00000680


	//   ....[1]....
        /*0054*/ 	.word	0x000006c0


	//   ....[2]....
        /*0058*/ 	.word	0x00000800


	//   ....[3]....
        /*005c*/ 	.word	0x00000810


	//   ....[4]....
        /*0060*/ 	.word	0x00000830


	//   ....[5]....
        /*0064*/ 	.word	0x00000850


	//   ....[6]....
        /*0068*/ 	.word	0x00000900


	//   ....[7]....
        /*006c*/ 	.word	0x00000950


	//   ....[8]....
        /*0070*/ 	.word	0x00001fa0


	//----- nvinfo : EIATTR_COOP_GROUP_MASK_REGIDS
	.align		4
.L_29:
        /*0074*/ 	.byte	0x04, 0x29
        /*0076*/ 	.short	(.L_31 - .L_30)


	//   ....[0]....
.L_30:
        /*0078*/ 	.word	0xffffffff


	//   ....[1]....
        /*007c*/ 	.word	0xffffffff


	//   ....[2]....
        /*0080*/ 	.word	0xffffffff


	//   ....[3]....
        /*0084*/ 	.word	0xffffffff


	//   ....[4]....
        /*0088*/ 	.word	0xffffffff


	//   ....[5]....
        /*008c*/ 	.word	0xffffffff


	//   ....[6]....
        /*0090*/ 	.word	0xffffffff


	//----- nvinfo : EIATTR_COOP_GROUP_INSTR_OFFSETS
	.align		4
.L_31:
        /*0094*/ 	.byte	0x04, 0x28
        /*0096*/ 	.short	(.L_33 - .L_32)


	//   ....[0]....
.L_32:
        /*0098*/ 	.word	0x00000070


	//   ....[1]....
        /*009c*/ 	.word	0x00000080


	//   ....[2]....
        /*00a0*/ 	.word	0x00000140


	//   ....[3]....
        /*00a4*/ 	.word	0x000004c0


	//   ....[4]....
        /*00a8*/ 	.word	0x00000500


	//   ....[5]....
        /*00ac*/ 	.word	0x000009a0


	//   ....[6]....
        /*00b0*/ 	.word	0x00000ad0


	//----- nvinfo : EIATTR_REG_RECONFIG
	.align		4
.L_33:
        /*00b4*/ 	.byte	0x01, 0x54
	.zero		2


	//----- nvinfo : EIATTR_SYSCALL_OFFSETS
	.align		4
        /*00b8*/ 	.byte	0x04, 0x46
        /*00ba*/ 	.short	(.L_35 - .L_34)


	//   ....[0]....
.L_34:
        /*00bc*/ 	.word	0x000019d0


	//----- nvinfo : EIATTR_MBARRIER_INSTR_OFFSETS
	.align		4
.L_35:
        /*00c0*/ 	.byte	0x04, 0x39
        /*00c2*/ 	.short	(.L_37 - .L_36)


	//   ....[0]....
.L_36:
        /*00c4*/ 	.word	0x00000260
        /*00c8*/ 	.word	0x000000ff
        /*00cc*/ 	.word	0x00000000
        /*00d0*/ 	.short	0x0100
        /*00d2*/ 	.byte	0x08
	.zero		1


	//   ....[1]....
        /*00d4*/ 	.word	0x00000270
        /*00d8*/ 	.word	0x000000ff
        /*00dc*/ 	.word	0x00000090
        /*00e0*/ 	.short	0x0100
        /*00e2*/ 	.byte	0x08
	.zero		1


	//   ....[2]....
        /*00e4*/ 	.word	0x00000280
        /*00e8*/ 	.word	0x000000ff
        /*00ec*/ 	.word	0x00000008
        /*00f0*/ 	.short	0x0100
        /*00f2*/ 	.byte	0x08
	.zero		1


	//   ....[3]....
        /*00f4*/ 	.word	0x00000290
        /*00f8*/ 	.word	0x000000ff
        /*00fc*/ 	.word	0x00000098
        /*0100*/ 	.short	0x0100
        /*0102*/ 	.byte	0x08
	.zero		1


	//   ....[4]....
        /*0104*/ 	.word	0x000002a0
        /*0108*/ 	.word	0x000000ff
        /*010c*/ 	.word	0x00000010
        /*0110*/ 	.short	0x0100
        /*0112*/ 	.byte	0x08
	.zero		1


	//   ....[5]....
        /*0114*/ 	.word	0x000002b0
        /*0118*/ 	.word	0x000000ff
        /*011c*/ 	.word	0x000000a0
        /*0120*/ 	.short	0x0100
        /*0122*/ 	.byte	0x08
	.zero		1


	//   ....[6]....
        /*0124*/ 	.word	0x000002c0
        /*0128*/ 	.word	0x000000ff
        /*012c*/ 	.word	0x00000018
        /*0130*/ 	.short	0x0100
        /*0132*/ 	.byte	0x08
	.zero		1


	//   ....[7]....
        /*0134*/ 	.word	0x000002d0
        /*0138*/ 	.word	0x000000ff
        /*013c*/ 	.word	0x000000a8
        /*0140*/ 	.short	0x0100
        /*0142*/ 	.byte	0x08
	.zero		1


	//   ....[8]....
        /*0144*/ 	.word	0x000002e0
        /*0148*/ 	.word	0x000000ff
        /*014c*/ 	.word	0x00000020
        /*0150*/ 	.short	0x0100
        /*0152*/ 	.byte	0x08
	.zero		1


	//   ....[9]....
        /*0154*/ 	.word	0x000002f0
        /*0158*/ 	.word	0x000000ff
        /*015c*/ 	.word	0x000000b0
        /*0160*/ 	.short	0x0100
        /*0162*/ 	.byte	0x08
	.zero		1


	//   ....[10]....
        /*0164*/ 	.word	0x00000300
        /*0168*/ 	.word	0x000000ff
        /*016c*/ 	.word	0x00000028
        /*0170*/ 	.short	0x0100
        /*0172*/ 	.byte	0x08
	.zero		1


	//   ....[11]....
        /*0174*/ 	.word	0x00000310
        /*0178*/ 	.word	0x000000ff
        /*017c*/ 	.word	0x000000b8
        /*0180*/ 	.short	0x0100
        /*0182*/ 	.byte	0x08
	.zero		1


	//   ....[12]....
        /*0184*/ 	.word	0x00000320
        /*0188*/ 	.word	0x000000ff
        /*018c*/ 	.word	0x00000030
        /*0190*/ 	.short	0x0100
        /*0192*/ 	.byte	0x08
	.zero		1


	//   ....[13]....
        /*0194*/ 	.word	0x00000330
        /*0198*/ 	.word	0x000000ff
        /*019c*/ 	.word	0x000000c0
        /*01a0*/ 	.short	0x0100
        /*01a2*/ 	.byte	0x08
	.zero		1


	//   ....[14]....
        /*01a4*/ 	.word	0x00000340
        /*01a8*/ 	.word	0x000000ff
        /*01ac*/ 	.word	0x00000038
        /*01b0*/ 	.short	0x0100
        /*01b2*/ 	.byte	0x08
	.zero		1


	//   ....[15]....
        /*01b4*/ 	.word	0x00000350
        /*01b8*/ 	.word	0x000000ff
        /*01bc*/ 	.word	0x000000c8
        /*01c0*/ 	.short	0x0100
        /*01c2*/ 	.byte	0x08
	.zero		1


	//   ....[16]....
        /*01c4*/ 	.word	0x00000360
        /*01c8*/ 	.word	0x000000ff
        /*01cc*/ 	.word	0x00000040
        /*01d0*/ 	.short	0x0100
        /*01d2*/ 	.byte	0x08
	.zero		1


	//   ....[17]....
        /*01d4*/ 	.word	0x00000370
        /*01d8*/ 	.word	0x000000ff
        /*01dc*/ 	.word	0x000000d0
        /*01e0*/ 	.short	0x0100
        /*01e2*/ 	.byte	0x08
	.zero		1


	//   ....[18]....
        /*01e4*/ 	.word	0x00000380
        /*01e8*/ 	.word	0x000000ff
        /*01ec*/ 	.word	0x00000048
        /*01f0*/ 	.short	0x0100
        /*01f2*/ 	.byte	0x08
	.zero		1


	//   ....[19]....
        /*01f4*/ 	.word	0x00000390
        /*01f8*/ 	.word	0x000000ff
        /*01fc*/ 	.word	0x000000d8
        /*0200*/ 	.short	0x0100
        /*0202*/ 	.byte	0x08
	.zero		1


	//   ....[20]....
        /*0204*/ 	.word	0x000003a0
        /*0208*/ 	.word	0x000000ff
        /*020c*/ 	.word	0x00000050
        /*0210*/ 	.short	0x0100
        /*0212*/ 	.byte	0x08
	.zero		1


	//   ....[21]....
        /*0214*/ 	.word	0x000003b0
        /*0218*/ 	.word	0x000000ff
        /*021c*/ 	.word	0x000000e0
        /*0220*/ 	.short	0x0100
        /*0222*/ 	.byte	0x08
	.zero		1


	//   ....[22]....
        /*0224*/ 	.word	0x000003c0
        /*0228*/ 	.word	0x000000ff
        /*022c*/ 	.word	0x00000058
        /*0230*/ 	.short	0x0100
        /*0232*/ 	.byte	0x08
	.zero		1


	//   ....[23]....
        /*0234*/ 	.word	0x000003d0
        /*0238*/ 	.word	0x000000ff
        /*023c*/ 	.word	0x000000e8
        /*0240*/ 	.short	0x0100
        /*0242*/ 	.byte	0x08
	.zero		1


	//   ....[24]....
        /*0244*/ 	.word	0x000003e0
        /*0248*/ 	.word	0x000000ff
        /*024c*/ 	.word	0x00000060
        /*0250*/ 	.short	0x0100
        /*0252*/ 	.byte	0x08
	.zero		1


	//   ....[25]....
        /*0254*/ 	.word	0x000003f0
        /*0258*/ 	.word	0x000000ff
        /*025c*/ 	.word	0x000000f0
        /*0260*/ 	.short	0x0100
        /*0262*/ 	.byte	0x08
	.zero		1


	//   ....[26]....
        /*0264*/ 	.word	0x00000400
        /*0268*/ 	.word	0x000000ff
        /*026c*/ 	.word	0x00000068
        /*0270*/ 	.short	0x0100
        /*0272*/ 	.byte	0x08
	.zero		1


	//   ....[27]....
        /*0274*/ 	.word	0x00000410
        /*0278*/ 	.word	0x000000ff
        /*027c*/ 	.word	0x000000f8
        /*0280*/ 	.short	0x0100
        /*0282*/ 	.byte	0x08
	.zero		1


	//   ....[28]....
        /*0284*/ 	.word	0x00000420
        /*0288*/ 	.word	0x000000ff
        /*028c*/ 	.word	0x00000070
        /*0290*/ 	.short	0x0100
        /*0292*/ 	.byte	0x08
	.zero		1


	//   ....[29]....
        /*0294*/ 	.word	0x00000430
        /*0298*/ 	.word	0x000000ff
        /*029c*/ 	.word	0x00000100
        /*02a0*/ 	.short	0x0100
        /*02a2*/ 	.byte	0x08
	.zero		1


	//   ....[30]....
        /*02a4*/ 	.word	0x00000440
        /*02a8*/ 	.word	0x000000ff
        /*02ac*/ 	.word	0x00000078
        /*02b0*/ 	.short	0x0100
        /*02b2*/ 	.byte	0x08
	.zero		1


	//   ....[31]....
        /*02b4*/ 	.word	0x00000450
        /*02b8*/ 	.word	0x000000ff
        /*02bc*/ 	.word	0x00000108
        /*02c0*/ 	.short	0x0100
        /*02c2*/ 	.byte	0x08
	.zero		1


	//   ....[32]....
        /*02c4*/ 	.word	0x00000460
        /*02c8*/ 	.word	0x000000ff
        /*02cc*/ 	.word	0x00000080
        /*02d0*/ 	.short	0x0100
        /*02d2*/ 	.byte	0x08
	.zero		1


	//   ....[33]....
        /*02d4*/ 	.word	0x00000470
        /*02d8*/ 	.word	0x000000ff
        /*02dc*/ 	.word	0x00000110
        /*02e0*/ 	.short	0x0100
        /*02e2*/ 	.byte	0x08
	.zero		1


	//   ....[34]....
        /*02e4*/ 	.word	0x00000480
        /*02e8*/ 	.word	0x000000ff
        /*02ec*/ 	.word	0x00000088
        /*02f0*/ 	.short	0x0100
        /*02f2*/ 	.byte	0x08
	.zero		1


	//   ....[35]....
        /*02f4*/ 	.word	0x00000490
        /*02f8*/ 	.word	0x000000ff
        /*02fc*/ 	.word	0x00000118
        /*0300*/ 	.short	0x0100
        /*0302*/ 	.byte	0x08
	.zero		1


	//   ....[36]....
        /*0304*/ 	.word	0x00000980
        /*0308*/ 	.word	0x000000ff
        /*030c*/ 	.word	0x00000150
        /*0310*/ 	.short	0x0100
        /*0312*/ 	.byte	0x08
	.zero		1


	//   ....[37]....
        /*0314*/ 	.word	0x00000a20
        /*0318*/ 	.word	0x000000ff
        /*031c*/ 	.word	0x00000158
        /*0320*/ 	.short	0x0100
        /*0322*/ 	.byte	0x08
	.zero		1


	//   ....[38]....
        /*0324*/ 	.word	0x00000a50
        /*0328*/ 	.word	0x000000ff
        /*032c*/ 	.word	0x00000130
        /*0330*/ 	.short	0x0100
        /*0332*/ 	.byte	0x09
	.zero		1


	//   ....[39]....
        /*0334*/ 	.word	0x00000a60
        /*0338*/ 	.word	0x000000ff
        /*033c*/ 	.word	0x00000138
        /*0340*/ 	.short	0x0100
        /*0342*/ 	.byte	0x09
	.zero		1


	//   ....[40]....
        /*0344*/ 	.word	0x00000a70
        /*0348*/ 	.word	0x000000ff
        /*034c*/ 	.word	0x00000140
        /*0350*/ 	.short	0x0100
        /*0352*/ 	.byte	0x09
	.zero		1


	//   ....[41]....
        /*0354*/ 	.word	0x00000a80
        /*0358*/ 	.word	0x000000ff
        /*035c*/ 	.word	0x00000148
        /*0360*/ 	.short	0x0100
        /*0362*/ 	.byte	0x09
	.zero		1


	//   ....[42]....
        /*0364*/ 	.word	0x000018b0
        /*0368*/ 	.word	0x0000005e
        /*036c*/ 	.word	0x00000000
        /*0370*/ 	.short	0x010a
        /*0372*/ 	.byte	0x2a
	.zero		1


	//   ....[43]....
        /*0374*/ 	.word	0x00001a60
        /*0378*/ 	.word	0x00000003
        /*037c*/ 	.word	0x00000000
        /*0380*/ 	.short	0x010a
        /*0382*/ 	.byte	0x3f
	.zero		1


	//   ....[44]....
        /*0384*/ 	.word	0x00001aa0
        /*0388*/ 	.word	0x00000003
        /*038c*/ 	.word	0x00000000
        /*0390*/ 	.short	0x010a
        /*0392*/ 	.byte	0x3f
	.zero		1


	//   ....[45]....
        /*0394*/ 	.word	0x00001ca0
        /*0398*/ 	.word	0x000000ff
        /*039c*/ 	.word	0x00000000
        /*03a0*/ 	.short	0x010a
        /*03a2*/ 	.byte	0x04
	.zero		1


	//   ....[46]....
        /*03a4*/ 	.word	0x00001ce0
        /*03a8*/ 	.word	0x000000ff
        /*03ac*/ 	.word	0x00000000
        /*03b0*/ 	.short	0x010a
        /*03b2*/ 	.byte	0x04
	.zero		1


	//   ....[47]....
        /*03b4*/ 	.word	0x00001e40
        /*03b8*/ 	.word	0x00000005
        /*03bc*/ 	.word	0x00000000
        /*03c0*/ 	.short	0x0101
        /*03c2*/ 	.byte	0x3f
	.zero		1


	//   ....[48]....
        /*03c4*/ 	.word	0x00001f40
        /*03c8*/ 	.word	0x0000005f
        /*03cc*/ 	.word	0x00000000
        /*03d0*/ 	.short	0x0101
        /*03d2*/ 	.byte	0x2f
	.zero		1


	//   ....[49]....
        /*03d4*/ 	.word	0x00002040
        /*03d8*/ 	.word	0x00000003
        /*03dc*/ 	.word	0x00000000
        /*03e0*/ 	.short	0x0101
        /*03e2*/ 	.byte	0x3f
	.zero		1


	//   ....[50]....
        /*03e4*/ 	.word	0x00002100
        /*03e8*/ 	.word	0x0000005e
        /*03ec*/ 	.word	0x00000010
        /*03f0*/ 	.short	0x010a
        /*03f2*/ 	.byte	0x2a
	.zero		1


	//   ....[51]....
        /*03f4*/ 	.word	0x00005540
        /*03f8*/ 	.word	0x00000061
        /*03fc*/ 	.word	0x00000000
        /*0400*/ 	.short	0x0101
        /*0402*/ 	.byte	0x2f
	.zero		1


	//   ....[52]....
        /*0404*/ 	.word	0x00005ef0
        /*0408*/ 	.word	0x0000000d
        /*040c*/ 	.word	0x00000090
        /*0410*/ 	.short	0x010a
        /*0412*/ 	.byte	0x3f
	.zero		1


	//   ....[53]....
        /*0414*/ 	.word	0x000062b0
        /*0418*/ 	.word	0x00000005
        /*041c*/ 	.word	0x00000158
        /*0420*/ 	.short	0x0101
        /*0422*/ 	.byte	0x3f
	.zero		1


	//   ....[54]....
        /*0424*/ 	.word	0x00006a40
        /*0428*/ 	.word	0x00000007
        /*042c*/ 	.word	0x00000000
        /*0430*/ 	.short	0x010a
        /*0432*/ 	.byte	0x3f
	.zero		1


	//   ....[55]....
        /*0434*/ 	.word	0x00006ac0
        /*0438*/ 	.word	0x00000008
        /*043c*/ 	.word	0x00000000
        /*0440*/ 	.short	0x010a
        /*0442*/ 	.byte	0x3f
	.zero		1


	//   ....[56]....
        /*0444*/ 	.word	0x00006b50
        /*0448*/ 	.word	0x00000009
        /*044c*/ 	.word	0x00000000
        /*0450*/ 	.short	0x010a
        /*0452*/ 	.byte	0x3f
	.zero		1


	//   ....[57]....
        /*0454*/ 	.word	0x00006be0
        /*0458*/ 	.word	0x00000008
        /*045c*/ 	.word	0x00000000
        /*0460*/ 	.short	0x010a
        /*0462*/ 	.byte	0x3f
	.zero		1


	//   ....[58]....
        /*0464*/ 	.word	0x00006c70
        /*0468*/ 	.word	0x00000009
        /*046c*/ 	.word	0x00000000
        /*0470*/ 	.short	0x010a
        /*0472*/ 	.byte	0x3f
	.zero		1


	//   ....[59]....
        /*0474*/ 	.word	0x00006d00
        /*0478*/ 	.word	0x00000008
        /*047c*/ 	.word	0x00000000
        /*0480*/ 	.short	0x010a
        /*0482*/ 	.byte	0x3f
	.zero		1


	//   ....[60]....
        /*0484*/ 	.word	0x00006d90
        /*0488*/ 	.word	0x00000009
        /*048c*/ 	.word	0x00000000
        /*0490*/ 	.short	0x010a
        /*0492*/ 	.byte	0x3f
	.zero		1


	//   ....[61]....
        /*0494*/ 	.word	0x00006e20
        /*0498*/ 	.word	0x00000008
        /*049c*/ 	.word	0x00000000
        /*04a0*/ 	.short	0x010a
        /*04a2*/ 	.byte	0x3f
	.zero		1


	//   ....[62]....
        /*04a4*/ 	.word	0x00006eb0
        /*04a8*/ 	.word	0x00000009
        /*04ac*/ 	.word	0x00000000
        /*04b0*/ 	.short	0x010a
        /*04b2*/ 	.byte	0x3f
	.zero		1


	//   ....[63]....
        /*04b4*/ 	.word	0x00006f40
        /*04b8*/ 	.word	0x00000008
        /*04bc*/ 	.word	0x00000000
        /*04c0*/ 	.short	0x010a
        /*04c2*/ 	.byte	0x3f
	.zero		1


	//   ....[64]....
        /*04c4*/ 	.word	0x00006fd0
        /*04c8*/ 	.word	0x00000009
        /*04cc*/ 	.word	0x00000000
        /*04d0*/ 	.short	0x010a
        /*04d2*/ 	.byte	0x3f
	.zero		1


	//   ....[65]....
        /*04d4*/ 	.word	0x00007060
        /*04d8*/ 	.word	0x00000008
        /*04dc*/ 	.word	0x00000000
        /*04e0*/ 	.short	0x010a
        /*04e2*/ 	.byte	0x3f
	.zero		1


	//   ....[66]....
        /*04e4*/ 	.word	0x000070f0
        /*04e8*/ 	.word	0x00000009
        /*04ec*/ 	.word	0x00000000
        /*04f0*/ 	.short	0x010a
        /*04f2*/ 	.byte	0x3f
	.zero		1


	//   ....[67]....
        /*04f4*/ 	.word	0x00007180
        /*04f8*/ 	.word	0x00000008
        /*04fc*/ 	.word	0x00000000
        /*0500*/ 	.short	0x010a
        /*0502*/ 	.byte	0x3f
	.zero		1


	//   ....[68]....
        /*0504*/ 	.word	0x00007210
        /*0508*/ 	.word	0x00000009
        /*050c*/ 	.word	0x00000000
        /*0510*/ 	.short	0x010a
        /*0512*/ 	.byte	0x3f
	.zero		1


	//   ....[69]....
        /*0514*/ 	.word	0x000072a0
        /*0518*/ 	.word	0x00000008
        /*051c*/ 	.word	0x00000000
        /*0520*/ 	.short	0x010a
        /*0522*/ 	.byte	0x3f
	.zero		1


	//   ....[70]....
        /*0524*/ 	.word	0x00007330
        /*0528*/ 	.word	0x0000000b
        /*052c*/ 	.word	0x00000000
        /*0530*/ 	.short	0x010a
        /*0532*/ 	.byte	0x3f
	.zero		1


	//   ....[71]....
        /*0534*/ 	.word	0x000073c0
        /*0538*/ 	.word	0x00000003
        /*053c*/ 	.word	0x00000000
        /*0540*/ 	.short	0x010a
        /*0542*/ 	.byte	0x3f
	.zero		1


	//   ....[72]....
        /*0544*/ 	.word	0x00007420
        /*0548*/ 	.word	0x00000060
        /*054c*/ 	.word	0x00000000
        /*0550*/ 	.short	0x010a
        /*0552*/ 	.byte	0x3f
	.zero		1


	//   ....[73]....
        /*0554*/ 	.word	0x00007470
        /*0558*/ 	.word	0x00000003
        /*055c*/ 	.word	0x00000000
        /*0560*/ 	.short	0x010a
        /*0562*/ 	.byte	0x3f
	.zero		1


	//   ....[74]....
        /*0564*/ 	.word	0x000074d0
        /*0568*/ 	.word	0x00000005
        /*056c*/ 	.word	0x00000000
        /*0570*/ 	.short	0x010a
        /*0572*/ 	.byte	0x3f
	.zero		1


	//   ....[75]....
        /*0574*/ 	.word	0x00007520
        /*0578*/ 	.word	0x00000060
        /*057c*/ 	.word	0x00000010
        /*0580*/ 	.short	0x010a
        /*0582*/ 	.byte	0x3f
	.zero		1


	//   ....[76]....
        /*0584*/ 	.word	0x000075f0
        /*0588*/ 	.word	0x0000000d
        /*058c*/ 	.word	0x00000090
        /*0590*/ 	.short	0x010a
        /*0592*/ 	.byte	0x3f
	.zero		1


	//   ....[77]....
        /*0594*/ 	.word	0x000076c0
        /*0598*/ 	.word	0x00000007
        /*059c*/ 	.word	0x00000000
        /*05a0*/ 	.short	0x010a
        /*05a2*/ 	.byte	0x3f
	.zero		1


	//   ....[78]....
        /*05a4*/ 	.word	0x00007710
        /*05a8*/ 	.word	0x00000008
        /*05ac*/ 	.word	0x00000000
        /*05b0*/ 	.short	0x010a
        /*05b2*/ 	.byte	0x3f
	.zero		1


	//   ....[79]....
        /*05b4*/ 	.word	0x00007760
        /*05b8*/ 	.word	0x00000009
        /*05bc*/ 	.word	0x00000000
        /*05c0*/ 	.short	0x010a
        /*05c2*/ 	.byte	0x3f
	.zero		1


	//   ....[80]....
        /*05c4*/ 	.word	0x000077b0
        /*05c8*/ 	.word	0x00000008
        /*05cc*/ 	.word	0x00000000
        /*05d0*/ 	.short	0x010a
        /*05d2*/ 	.byte	0x3f
	.zero		1


	//   ....[81]....
        /*05d4*/ 	.word	0x00007800
        /*05d8*/ 	.word	0x00000009
        /*05dc*/ 	.word	0x00000000
        /*05e0*/ 	.short	0x010a
        /*05e2*/ 	.byte	0x3f
	.zero		1


	//   ....[82]....
        /*05e4*/ 	.word	0x00007850
        /*05e8*/ 	.word	0x00000008
        /*05ec*/ 	.word	0x00000000
        /*05f0*/ 	.short	0x010a
        /*05f2*/ 	.byte	0x3f
	.zero		1


	//   ....[83]....
        /*05f4*/ 	.word	0x000078a0
        /*05f8*/ 	.word	0x00000009
        /*05fc*/ 	.word	0x00000000
        /*0600*/ 	.short	0x010a
        /*0602*/ 	.byte	0x3f
	.zero		1


	//   ....[84]....
        /*0604*/ 	.word	0x000078f0
        /*0608*/ 	.word	0x00000008
        /*060c*/ 	.word	0x00000000
        /*0610*/ 	.short	0x010a
        /*0612*/ 	.byte	0x3f
	.zero		1


	//   ....[85]....
        /*0614*/ 	.word	0x00007940
        /*0618*/ 	.word	0x00000009
        /*061c*/ 	.word	0x00000000
        /*0620*/ 	.short	0x010a
        /*0622*/ 	.byte	0x3f
	.zero		1


	//   ....[86]....
        /*0624*/ 	.word	0x00007990
        /*0628*/ 	.word	0x00000008
        /*062c*/ 	.word	0x00000000
        /*0630*/ 	.short	0x010a
        /*0632*/ 	.byte	0x3f
	.zero		1


	//   ....[87]....
        /*0634*/ 	.word	0x000079e0
        /*0638*/ 	.word	0x00000009
        /*063c*/ 	.word	0x00000000
        /*0640*/ 	.short	0x010a
        /*0642*/ 	.byte	0x3f
	.zero		1


	//   ....[88]....
        /*0644*/ 	.word	0x00007a30
        /*0648*/ 	.word	0x00000008
        /*064c*/ 	.word	0x00000000
        /*0650*/ 	.short	0x010a
        /*0652*/ 	.byte	0x3f
	.zero		1


	//   ....[89]....
        /*0654*/ 	.word	0x00007a80
        /*0658*/ 	.word	0x00000009
        /*065c*/ 	.word	0x00000000
        /*0660*/ 	.short	0x010a
        /*0662*/ 	.byte	0x3f
	.zero		1


	//   ....[90]....
        /*0664*/ 	.word	0x00007ad0
        /*0668*/ 	.word	0x00000008
        /*066c*/ 	.word	0x00000000
        /*0670*/ 	.short	0x010a
        /*0672*/ 	.byte	0x3f
	.zero		1


	//   ....[91]....
        /*0674*/ 	.word	0x00007b20
        /*0678*/ 	.word	0x00000009
        /*067c*/ 	.word	0x00000000
        /*0680*/ 	.short	0x010a
        /*0682*/ 	.byte	0x3f
	.zero		1


	//   ....[92]....
        /*0684*/ 	.word	0x00007b70
        /*0688*/ 	.word	0x00000008
        /*068c*/ 	.word	0x00000000
        /*0690*/ 	.short	0x010a
        /*0692*/ 	.byte	0x3f
	.zero		1


	//   ....[93]....
        /*0694*/ 	.word	0x00007bc0
        /*0698*/ 	.word	0x0000000b
        /*069c*/ 	.word	0x00000000
        /*06a0*/ 	.short	0x010a
        /*06a2*/ 	.byte	0x3f
	.zero		1


	//----- nvinfo : EIATTR_NUM_MBARRIERS
	.align		4
.L_37:
        /*06a4*/ 	.byte	0x03, 0x38
        /*06a6*/ 	.short	0x002a


	//----- nvinfo : EIATTR_EXIT_INSTR_OFFSETS
	.align		4
        /*06a8*/ 	.byte	0x04, 0x1c
        /*06aa*/ 	.short	(.L_39 - .L_38)


	//   ....[0]....
.L_38:
        /*06ac*/ 	.word	0x00001570


	//   ....[1]....
        /*06b0*/ 	.word	0x000015d0


	//   ....[2]....
        /*06b4*/ 	.word	0x00005bd0


	//   ....[3]....
        /*06b8*/ 	.word	0x00005c00


	//   ....[4]....
        /*06bc*/ 	.word	0x00007410


	//----- nvinfo : EIATTR_MAX_THREADS
	.align		4
.L_39:
        /*06c0*/ 	.byte	0x04, 0x05
        /*06c2*/ 	.short	(.L_41 - .L_40)
.L_40:
        /*06c4*/ 	.word	0x00000180
        /*06c8*/ 	.word	0x00000001
        /*06cc*/ 	.word	0x00000001


	//----- nvinfo : EIATTR_CRS_STACK_SIZE
	.align		4
.L_41:
        /*06d0*/ 	.byte	0x04, 0x1e
        /*06d2*/ 	.short	(.L_43 - .L_42)
.L_42:
        /*06d4*/ 	.word	0x00000000


	//----- nvinfo : EIATTR_CBANK_PARAM_SIZE
	.align		4
.L_43:
        /*06d8*/ 	.byte	0x03, 0x19
        /*06da*/ 	.short	0x0470


	//----- nvinfo : EIATTR_PARAM_CBANK
	.align		4
        /*06dc*/ 	.byte	0x04, 0x0a
        /*06de*/ 	.short	(.L_45 - .L_44)
	.align		4
.L_44:
        /*06e0*/ 	.word	index@(.nv.constant0._ZN7cutlass13device_kernelINS_4gemm6kernel13GemmUniversalIN4cute5tupleIJiiiiEEENS1_10collective13CollectiveMmaINS1_34MainloopSm90TmaGmmaWarpSpecializedILi18ENS5_IJNS4_1CILi1EEENSA_ILi4EEESB_EEENS1_32KernelTmaWarpSpecializedPingpongEEENS5_IJNSA_ILi64EEENSA_ILi128EEESG_EEEaNS5_IJlSB_lEEEaSJ_NS4_8TiledMMAINS4_8MMA_AtomIJNS4_4SM904GMMA27MMA_64x128x32_S32S8S8_SS_TNEEEENS4_6LayoutINS5_IJSB_SB_SB_EEENS5_IJNSA_ILi0EEESS_SS_EEEEENS5_IJNS4_10UnderscoreESV_SV_EEEEENS4_23SM90_TMA_LOAD_MULTICASTENS4_14ComposedLayoutINS4_7SwizzleILi2ELi4ELi3EEENS4_18smem_ptr_flag_bitsILi8EEENSQ_INS5_IJNSA_ILi8EEESG_EEENS5_IJSG_SB_EEEEEEEvNS4_8identityENS4_13SM90_TMA_LOADES18_vS19_EENS_8epilogue10collective6detail29Sm90TmaWarpSpecializedAdapterINS1D_15DefaultEpilogueIaSJ_SJ_NS1C_6thread17LinearCombinationIaLi1EiiLNS1H_9ScaleType4KindE0ELNS_15FloatRoundStyleE2EaEENS1_15EpilogueDefaultEEEEEvvEEEEvNT_6ParamsE)
        /*06e4*/ 	.short	0x0210
        /*06e6*/ 	.short	0x0470


	//----- nvinfo : EIATTR_SW_WAR
	.align		4
.L_45:
        /*06e8*/ 	.byte	0x04, 0x36
        /*06ea*/ 	.short	(.L_47 - .L_46)
.L_46:
        /*06ec*/ 	.word	0x00000008
.L_47:


//--------------------- .nv.callgraph             --------------------------
	.section	.nv.callgraph,"",@"SHT_CUDA_CALLGRAPH"
	.align	4
	.sectionentsize	8
	.align		4
        /*0000*/ 	.word	0x00000000
	.align		4
        /*0004*/ 	.word	0xffffffff
	.align		4
        /*0008*/ 	.word	index@(_ZN7cutlass13device_kernelINS_4gemm6kernel13GemmUniversalIN4cute5tupleIJiiiiEEENS1_10collective13CollectiveMmaINS1_34MainloopSm90TmaGmmaWarpSpecializedILi18ENS5_IJNS4_1CILi1EEENSA_ILi4EEESB_EEENS1_32KernelTmaWarpSpecializedPingpongEEENS5_IJNSA_ILi64EEENSA_ILi128EEESG_EEEaNS5_IJlSB_lEEEaSJ_NS4_8TiledMMAINS4_8MMA_AtomIJNS4_4SM904GMMA27MMA_64x128x32_S32S8S8_SS_TNEEEENS4_6LayoutINS5_IJSB_SB_SB_EEENS5_IJNSA_ILi0EEESS_SS_EEEEENS5_IJNS4_10UnderscoreESV_SV_EEEEENS4_23SM90_TMA_LOAD_MULTICASTENS4_14ComposedLayoutINS4_7SwizzleILi2ELi4ELi3EEENS4_18smem_ptr_flag_bitsILi8EEENSQ_INS5_IJNSA_ILi8EEESG_EEENS5_IJSG_SB_EEEEEEEvNS4_8identityENS4_13SM90_TMA_LOADES18_vS19_EENS_8epilogue10collective6detail29Sm90TmaWarpSpecializedAdapterINS1D_15DefaultEpilogueIaSJ_SJ_NS1C_6thread17LinearCombinationIaLi1EiiLNS1H_9ScaleType4KindE0ELNS_15FloatRoundStyleE2EaEENS1_15EpilogueDefaultEEEEEvvEEEEvNT_6ParamsE)
	.align		4
        /*000c*/ 	.word	index@(__assertfail)
	.align		4
        /*0010*/ 	.word	0x00000000
	.align		4
        /*0014*/ 	.word	0xfffffffe
	.align		4
        /*0018*/ 	.word	0x00000000
	.align		4
        /*001c*/ 	.word	0xfffffffd
	.align		4
        /*0020*/ 	.word	0x00000000
	.align		4
        /*0024*/ 	.word	0xfffffffc


//--------------------- .nv.constant4             --------------------------
	.section	.nv.constant4,"a",@progbits
	.align	8
	.align		8
.nv.constant4:
        /*0000*/ 	.dword	__assertfail
	.align		8
        /*0008*/ 	.dword	__unnamed_1
	.align		8
        /*0010*/ 	.dword	_ZN40_INTERNAL_3b635a00_4_k_cu_5b6a9d62_240374cuda3std3__45__cpo5beginE
	.align		8
        /*0018*/ 	.dword	_ZN40_INTERNAL_3b635a00_4_k_cu_5b6a9d62_240374cuda3std3__45__cpo3endE
	.align		8
        /*0020*/ 	.dword	_ZN40_INTERNAL_3b635a00_4_k_cu_5b6a9d62_240374cuda3std3__45__cpo6cbeginE
	.align		8
        /*0028*/ 	.dword	_ZN40_INTERNAL_3b635a00_4_k_cu_5b6a9d62_240374cuda3std3__45__cpo4cendE
	.align		8
        /*0030*/ 	.dword	_ZN40_INTERNAL_3b635a00_4_k_cu_5b6a9d62_240374cuda3std3__442_GLOBAL__N__3b635a00_4_k_cu_5b6a9d62_240376ignoreE
	.align		8
        /*0038*/ 	.dword	_ZN40_INTERNAL_3b635a00_4_k_cu_5b6a9d62_240374cuda3std3__419piecewise_constructE
	.align		8
        /*0040*/ 	.dword	_ZN40_INTERNAL_3b635a00_4_k_cu_5b6a9d62_240374cuda3std3__48in_placeE
	.align		8
        /*0048*/ 	.dword	_ZN40_INTERNAL_3b635a00_4_k_cu_5b6a9d62_240374cuda3std6ranges3__45__cpo4swapE
	.align		8
        /*0050*/ 	.dword	_ZN40_INTERNAL_3b635a00_4_k_cu_5b6a9d62_240374cuda3std6ranges3__45__cpo9iter_moveE
	.align		8
        /*0058*/ 	.dword	_ZN40_INTERNAL_3b635a00_4_k_cu_5b6a9d62_240374cute7productE
	.align		8
        /*0060*/ 	.dword	_ZN40_INTERNAL_3b635a00_4_k_cu_5b6a9d62_240374cute1_E
	.align		8
        /*0068*/ 	.dword	$str$22
	.align		8
        /*0070*/ 	.dword	$str$23


//--------------------- .text._ZN7cutlass13device_kernelINS_4gemm6kernel13GemmUniversalIN4cute5tupleIJiiiiEEENS1_10collective13CollectiveMmaINS1_34MainloopSm90TmaGmmaWarpSpecializedILi18ENS5_IJNS4_1CILi1EEENSA_ILi4EEESB_EEENS1_32KernelTmaWarpSpecializedPingpongEEENS5_IJNSA_ILi64EEENSA_ILi128EEESG_EEEaNS5_IJlSB_lEEEaSJ_NS4_8TiledMMAINS4_8MMA_AtomIJNS4_4SM904GMMA27MMA_64x128x32_S32S8S8_SS_TNEEEENS4_6LayoutINS5_IJSB_SB_SB_EEENS5_IJNSA_ILi0EEESS_SS_EEEEENS5_IJNS4_10UnderscoreESV_SV_EEEEENS4_23SM90_TMA_LOAD_MULTICASTENS4_14ComposedLayoutINS4_7SwizzleILi2ELi4ELi3EEENS4_18smem_ptr_flag_bitsILi8EEENSQ_INS5_IJNSA_ILi8EEESG_EEENS5_IJSG_SB_EEEEEEEvNS4_8identityENS4_13SM90_TMA_LOADES18_vS19_EENS_8epilogue10collective6detail29Sm90TmaWarpSpecializedAdapterINS1D_15DefaultEpilogueIaSJ_SJ_NS1C_6thread17LinearCombinationIaLi1EiiLNS1H_9ScaleType4KindE0ELNS_15FloatRoundStyleE2EaEENS1_15EpilogueDefaultEEEEEvvEEEEvNT_6ParamsE --------------------------
	.section	.text._ZN7cutlass13device_kernelINS_4gemm6kernel13GemmUniversalIN4cute5tupleIJiiiiEEENS1_10collective13CollectiveMmaINS1_34MainloopSm90TmaGmmaWarpSpecializedILi18ENS5_IJNS4_1CILi1EEENSA_ILi4EEESB_EEENS1_32KernelTmaWarpSpecializedPingpongEEENS5_IJNSA_ILi64EEENSA_ILi128EEESG_EEEaNS5_IJlSB_lEEEaSJ_NS4_8TiledMMAINS4_8MMA_AtomIJNS4_4SM904GMMA27MMA_64x128x32_S32S8S8_SS_TNEEEENS4_6LayoutINS5_IJSB_SB_SB_EEENS5_IJNSA_ILi0EEESS_SS_EEEEENS5_IJNS4_10UnderscoreESV_SV_EEEEENS4_23SM90_TMA_LOAD_MULTICASTENS4_14ComposedLayoutINS4_7SwizzleILi2ELi4ELi3EEENS4_18smem_ptr_flag_bitsILi8EEENSQ_INS5_IJNSA_ILi8EEESG_EEENS5_IJSG_SB_EEEEEEEvNS4_8identityENS4_13SM90_TMA_LOADES18_vS19_EENS_8epilogue10collective6detail29Sm90TmaWarpSpecializedAdapterINS1D_15DefaultEpilogueIaSJ_SJ_NS1C_6thread17LinearCombinationIaLi1EiiLNS1H_9ScaleType4KindE0ELNS_15FloatRoundStyleE2EaEENS1_15EpilogueDefaultEEEEEvvEEEEvNT_6ParamsE,"ax",@progbits
	.align	128
.text._ZN7cutlass13device_kernelINS_4gemm6kernel13GemmUniversalIN4cute5tupleIJiiiiEEENS1_10collective13CollectiveMmaINS1_34MainloopSm90TmaGmmaWarpSpecializedILi18ENS5_IJNS4_1CILi1EEENSA_ILi4EEESB_EEENS1_32KernelTmaWarpSpecializedPingpongEEENS5_IJNSA_ILi64EEENSA_ILi128EEESG_EEEaNS5_IJlSB_lEEEaSJ_NS4_8TiledMMAINS4_8MMA_AtomIJNS4_4SM904GMMA27MMA_64x128x32_S32S8S8_SS_TNEEEENS4_6LayoutINS5_IJSB_SB_SB_EEENS5_IJNSA_ILi0EEESS_SS_EEEEENS5_IJNS4_10UnderscoreESV_SV_EEEEENS4_23SM90_TMA_LOAD_MULTICASTENS4_14ComposedLayoutINS4_7SwizzleILi2ELi4ELi3EEENS4_18smem_ptr_flag_bitsILi8EEENSQ_INS5_IJNSA_ILi8EEESG_EEENS5_IJSG_SB_EEEEEEEvNS4_8identityENS4_13SM90_TMA_LOADES18_vS19_EENS_8epilogue10collective6detail29Sm90TmaWarpSpecializedAdapterINS1D_15DefaultEpilogueIaSJ_SJ_NS1C_6thread17LinearCombinationIaLi1EiiLNS1H_9ScaleType4KindE0ELNS_15FloatRoundStyleE2EaEENS1_15EpilogueDefaultEEEEEvvEEEEvNT_6ParamsE:
        .type           _ZN7cutlass13device_kernelINS_4gemm6kernel13GemmUniversalIN4cute5tupleIJiiiiEEENS1_10collective13CollectiveMmaINS1_34MainloopSm90TmaGmmaWarpSpecializedILi18ENS5_IJNS4_1CILi1EEENSA_ILi4EEESB_EEENS1_32KernelTmaWarpSpecializedPingpongEEENS5_IJNSA_ILi64EEENSA_ILi128EEESG_EEEaNS5_IJlSB_lEEEaSJ_NS4_8TiledMMAINS4_8MMA_AtomIJNS4_4SM904GMMA27MMA_64x128x32_S32S8S8_SS_TNEEEENS4_6LayoutINS5_IJSB_SB_SB_EEENS5_IJNSA_ILi0EEESS_SS_EEEEENS5_IJNS4_10UnderscoreESV_SV_EEEEENS4_23SM90_TMA_LOAD_MULTICASTENS4_14ComposedLayoutINS4_7SwizzleILi2ELi4ELi3EEENS4_18smem_ptr_flag_bitsILi8EEENSQ_INS5_IJNSA_ILi8EEESG_EEENS5_IJSG_SB_EEEEEEEvNS4_8identityENS4_13SM90_TMA_LOADES18_vS19_EENS_8epilogue10collective6detail29Sm90TmaWarpSpecializedAdapterINS1D_15DefaultEpilogueIaSJ_SJ_NS1C_6thread17LinearCombinationIaLi1EiiLNS1H_9ScaleType4KindE0ELNS_15FloatRoundStyleE2EaEENS1_15EpilogueDefaultEEEEEvvEEEEvNT_6ParamsE,@function
        .size           _ZN7cutlass13device_kernelINS_4gemm6kernel13GemmUniversalIN4cute5tupleIJiiiiEEENS1_10collective13CollectiveMmaINS1_34MainloopSm90TmaGmmaWarpSpecializedILi18ENS5_IJNS4_1CILi1EEENSA_ILi4EEESB_EEENS1_32KernelTmaWarpSpecializedPingpongEEENS5_IJNSA_ILi64EEENSA_ILi128EEESG_EEEaNS5_IJlSB_lEEEaSJ_NS4_8TiledMMAINS4_8MMA_AtomIJNS4_4SM904GMMA27MMA_64x128x32_S32S8S8_SS_TNEEEENS4_6LayoutINS5_IJSB_SB_SB_EEENS5_IJNSA_ILi0EEESS_SS_EEEEENS5_IJNS4_10UnderscoreESV_SV_EEEEENS4_23SM90_TMA_LOAD_MULTICASTENS4_14ComposedLayoutINS4_7SwizzleILi2ELi4ELi3EEENS4_18smem_ptr_flag_bitsILi8EEENSQ_INS5_IJNSA_ILi8EEESG_EEENS5_IJSG_SB_EEEEEEEvNS4_8identityENS4_13SM90_TMA_LOADES18_vS19_EENS_8epilogue10collective6detail29Sm90TmaWarpSpecializedAdapterINS1D_15DefaultEpilogueIaSJ_SJ_NS1C_6thread17LinearCombinationIaLi1EiiLNS1H_9ScaleType4KindE0ELNS_15FloatRoundStyleE2EaEENS1_15EpilogueDefaultEEEEEvvEEEEvNT_6ParamsE,(.L_x_234 - _ZN7cutlass13device_kernelINS_4gemm6kernel13GemmUniversalIN4cute5tupleIJiiiiEEENS1_10collective13CollectiveMmaINS1_34MainloopSm90TmaGmmaWarpSpecializedILi18ENS5_IJNS4_1CILi1EEENSA_ILi4EEESB_EEENS1_32KernelTmaWarpSpecializedPingpongEEENS5_IJNSA_ILi64EEENSA_ILi128EEESG_EEEaNS5_IJlSB_lEEEaSJ_NS4_8TiledMMAINS4_8MMA_AtomIJNS4_4SM904GMMA27MMA_64x128x32_S32S8S8_SS_TNEEEENS4_6LayoutINS5_IJSB_SB_SB_EEENS5_IJNSA_ILi0EEESS_SS_EEEEENS5_IJNS4_10UnderscoreESV_SV_EEEEENS4_23SM90_TMA_LOAD_MULTICASTENS4_14ComposedLayoutINS4_7SwizzleILi2ELi4ELi3EEENS4_18smem_ptr_flag_bitsILi8EEENSQ_INS5_IJNSA_ILi8EEESG_EEENS5_IJSG_SB_EEEEEEEvNS4_8identityENS4_13SM90_TMA_LOADES18_vS19_EENS_8epilogue10collective6detail29Sm90TmaWarpSpecializedAdapterINS1D_15DefaultEpilogueIaSJ_SJ_NS1C_6thread17LinearCombinationIaLi1EiiLNS1H_9ScaleType4KindE0ELNS_15FloatRoundStyleE2EaEENS1_15EpilogueDefaultEEEEEvvEEEEvNT_6ParamsE)
        .other          _ZN7cutlass13device_kernelINS_4gemm6kernel13GemmUniversalIN4cute5tupleIJiiiiEEENS1_10collective13CollectiveMmaINS1_34MainloopSm90TmaGmmaWarpSpecializedILi18ENS5_IJNS4_1CILi1EEENSA_ILi4EEESB_EEENS1_32KernelTmaWarpSpecializedPingpongEEENS5_IJNSA_ILi64EEENSA_ILi128EEESG_EEEaNS5_IJlSB_lEEEaSJ_NS4_8TiledMMAINS4_8MMA_AtomIJNS4_4SM904GMMA27MMA_64x128x32_S32S8S8_SS_TNEEEENS4_6LayoutINS5_IJSB_SB_SB_EEENS5_IJNSA_ILi0EEESS_SS_EEEEENS5_IJNS4_10UnderscoreESV_SV_EEEEENS4_23SM90_TMA_LOAD_MULTICASTENS4_14ComposedLayoutINS4_7SwizzleILi2ELi4ELi3EEENS4_18smem_ptr_flag_bitsILi8EEENSQ_INS5_IJNSA_ILi8EEESG_EEENS5_IJSG_SB_EEEEEEEvNS4_8identityENS4_13SM90_TMA_LOADES18_vS19_EENS_8epilogue10collective6detail29Sm90TmaWarpSpecializedAdapterINS1D_15DefaultEpilogueIaSJ_SJ_NS1C_6thread17LinearCombinationIaLi1EiiLNS1H_9ScaleType4KindE0ELNS_15FloatRoundStyleE2EaEENS1_15EpilogueDefaultEEEEEvvEEEEvNT_6ParamsE,@"STO_CUDA_ENTRY STV_DEFAULT"
_ZN7cutlass13device_kernelINS_4gemm6kernel13GemmUniversalIN4cute5tupleIJiiiiEEENS1_10collective13CollectiveMmaINS1_34MainloopSm90TmaGmmaWarpSpecializedILi18ENS5_IJNS4_1CILi1EEENSA_ILi4EEESB_EEENS1_32KernelTmaWarpSpecializedPingpongEEENS5_IJNSA_ILi64EEENSA_ILi128EEESG_EEEaNS5_IJlSB_lEEEaSJ_NS4_8TiledMMAINS4_8MMA_AtomIJNS4_4SM904GMMA27MMA_64x128x32_S32S8S8_SS_TNEEEENS4_6LayoutINS5_IJSB_SB_SB_EEENS5_IJNSA_ILi0EEESS_SS_EEEEENS5_IJNS4_10UnderscoreESV_SV_EEEEENS4_23SM90_TMA_LOAD_MULTICASTENS4_14ComposedLayoutINS4_7SwizzleILi2ELi4ELi3EEENS4_18smem_ptr_flag_bitsILi8EEENSQ_INS5_IJNSA_ILi8EEESG_EEENS5_IJSG_SB_EEEEEEEvNS4_8identityENS4_13SM90_TMA_LOADES18_vS19_EENS_8epilogue10collective6detail29Sm90TmaWarpSpecializedAdapterINS1D_15DefaultEpilogueIaSJ_SJ_NS1C_6thread17LinearCombinationIaLi1EiiLNS1H_9ScaleType4KindE0ELNS_15FloatRoundStyleE2EaEENS1_15EpilogueDefaultEEEEEvvEEEEvNT_6ParamsE:
[----:B------:R-:W0:Y:S02]  /*0000*/  LDC R1, c[0x0][0x28] ;  /* 0x00000a00ff017b82 */ /* 0x000e240000000800 */
[----:B0-----:R-:W-:Y:S01]  /*0010*/  VIADD R1, R1, 0xfffffff8 ;  /* 0xfffffff801017836 */ /* 0x001fe20000000000 */
[----:B------:R-:W0:Y:S01]  /*0020*/  S2R R4, SR_TID.X ;  /* 0x0000000000047919 */ /* 0x000e220000002100 */
[----:B------:R-:W-:Y:S01]  /*0030*/  ELECT P0, URZ, PT ;  /* 0x00000000003f782f */ /* 0x000fe20003800000 */
[----:B------:R-:W-:Y:S01]  /*0040*/  BSSY B0, `(.L_x_0) ;  /* 0x000000f000007945 */ /* 0x000fe20003800000 */
[--C-:B0-----:R-:W-:Y:S02]  /*0050*/  SHF.R.U32.HI R2, RZ, 0x5, R4.reuse ;  /* 0x00000005ff027819 */ /* 0x101fe40000011604 */
[----:B------:R-:W-:-:S03]  /*0060*/  SHF.R.U32.HI R7, RZ, 0x7, R4 ;  /* 0x00000007ff077819 */ /* 0x000fc60000011604 */
[----:B------:R-:W0:Y:S04]  /*0070*/  SHFL.IDX PT, R5, R2, RZ, 0x1f ;  /* 0x00001fff02057589 */ /* 0x000e2800000e0000 */
[----:B------:R1:W2:Y:S01]  /*0080*/  SHFL.IDX PT, R10, R7, RZ, 0x1f ;  /* 0x00001fff070a7589 */ /* 0x0002a200000e0000 */
[----:B0-----:R-:W-:-:S13]  /*0090*/  ISETP.NE.OR P0, PT, R5, RZ, !P0 ;  /* 0x000000ff0500720c */ /* 0x001fda0004705670 */
[----:B-12---:R-:W-:Y:S05]  /*00a0*/  @P0 BRA `(.L_x_1) ;  /* 0x0000000000200947 */ /* 0x006fea0003800000 */
[----:B------:R-:W-:Y:S02]  /*00b0*/  ULDC.64 UR4, c[0x0][0x198] ;  /* 0x0000660000047ab9 */ /* 0x000fe40000000a00 */
[----:B------:R-:W-:Y:S02]  /*00c0*/  UIADD3 UR6, UP0, UR4, 0xf0, URZ ;  /* 0x000000f004067890 */ /* 0x000fe4000ff1e03f */
[----:B------:R-:W-:Y:S02]  /*00d0*/  UIADD3 UR4, UP1, UR4, 0x1f0, URZ ;  /* 0x000001f004047890 */ /* 0x000fe4000ff3e03f */
[----:B------:R-:W-:Y:S02]  /*00e0*/  UIADD3.X UR7, URZ, UR5, URZ, UP0, !UPT ;  /* 0x000000053f077290 */ /* 0x000fe400087fe43f */
[----:B------:R-:W-:-:S07]  /*00f0*/  UIADD3.X UR5, URZ, UR5, URZ, UP1, !UPT ;  /* 0x000000053f057290 */ /* 0x000fce0008ffe43f */
[----:B------:R0:W-:Y:S02]  /*0100*/  UTMACCTL.PF [UR6] ;  /* 0x00000000060079b9 */ /* 0x0001e40008040000 */
[----:B------:R0:W-:Y:S02]  /*0110*/  UTMACCTL.PF [UR4] ;  /* 0x00000000040079b9 */ /* 0x0001e40008040000 */
[----:B0-----:R-:W-:Y:S01]  /*0120*/  NOP ;  /* 0x0000000000007918 */ /* 0x001fe20000000000 */
.L_x_1:
[----:B------:R-:W-:Y:S05]  /*0130*/  BSYNC B0 ;  /* 0x0000000000007941 */ /* 0x000fea0003800000 */
.L_x_0:
[----:B------:R-:W0:Y:S02]  /*0140*/  SHFL.IDX PT, R8, R2, RZ, 0x1f ;  /* 0x00001fff02087589 */ /* 0x000e2400000e0000 */
[----:B0-----:R-:W-:-:S13]  /*0150*/  ISETP.NE.AND P0, PT, R8, RZ, PT ;  /* 0x000000ff0800720c */ /* 0x001fda0003f05270 */
[----:B------:R-:W-:Y:S05]  /*0160*/  @P0 BRA `(.L_x_2) ;  /* 0x0000000000d40947 */ /* 0x000fea0003800000 */
[----:B------:R-:W-:Y:S01]  /*0170*/  ELECT P0, URZ, PT ;  /* 0x00000000003f782f */ /* 0x000fe20003800000 */
[----:B------:R-:W-:-:S12]  /*0180*/  BSSY B0, `(.L_x_2) ;  /* 0x0000033000007945 */ /* 0x000fd80003800000 */
[----:B------:R-:W-:Y:S05]  /*0190*/  @!P0 BRA `(.L_x_3) ;  /* 0x0000000000c48947 */ /* 0x000fea0003800000 */
[----:B------:R-:W0:Y:S01]  /*01a0*/  S2UR UR8, SR_CgaCtaId ;  /* 0x00000000000879c3 */ /* 0x000e220000008800 */
[----:B------:R-:W-:Y:S01]  /*01b0*/  UMOV UR4, 0x400 ;  /* 0x0000040000047882 */ /* 0x000fe20000000000 */
[----:B------:R-:W-:Y:S01]  /*01c0*/  UMOV UR5, 0x1 ;  /* 0x0000000100057882 */ /* 0x000fe20000000000 */
[----:B------:R-:W-:Y:S02]  /*01d0*/  UMOV UR6, 0x4 ;  /* 0x0000000400067882 */ /* 0x000fe40000000000 */
[----:B------:R-:W-:-:S04]  /*01e0*/  UIADD3 UR6, -UR6, 0x100000, URZ ;  /* 0x0010000006067890 */ /* 0x000fc8000fffe13f */
[----:B------:R-:W-:Y:S02]  /*01f0*/  USHF.L.U32 UR7, UR6, 0xb, URZ ;  /* 0x0000000b06077899 */ /* 0x000fe4000800063f */
[----:B------:R-:W-:Y:S02]  /*0200*/  USHF.L.U32 UR6, UR6, 0x1, URZ ;  /* 0x0000000106067899 */ /* 0x000fe4000800063f */
[----:B0-----:R-:W-:Y:S02]  /*0210*/  ULEA UR8, UR8, UR4, 0x18 ;  /* 0x0000000408087291 */ /* 0x001fe4000f8ec03f */
[----:B------:R-:W-:-:S04]  /*0220*/  UIADD3 UR4, -UR5, 0x100000, URZ ;  /* 0x0010000005047890 */ /* 0x000fc8000fffe13f */
[----:B------:R-:W-:Y:S02]  /*0230*/  USHF.L.U32 UR5, UR4, 0xb, URZ ;  /* 0x0000000b04057899 */ /* 0x000fe4000800063f */
[----:B------:R-:W-:Y:S01]  /*0240*/  USHF.L.U32 UR4, UR4, 0x1, URZ ;  /* 0x0000000104047899 */ /* 0x000fe2000800063f */
[----:B------:R-:W0:Y:S11]  /*0250*/  FENCE.VIEW.ASYNC.S ;  /* 0x00000000000073c6 */ /* 0x000e360000000000 */
[----:B0-----:R0:W1:Y:S01]  /*0260*/  SYNCS.EXCH.64 URZ, [UR8], UR4 ;  /* 0x00000004083f75b2 */ /* 0x0010620008000100 */
[----:B------:R0:W2:Y:S01]  /*0270*/  SYNCS.EXCH.64 URZ, [UR8+0x90], UR6 ;  /* 0x00009006083f75b2 */ /* 0x0000a20008000100 */
[----:B------:R0:W3:Y:S01]  /*0280*/  SYNCS.EXCH.64 URZ, [UR8+0x8], UR4 ;  /* 0x00000804083f75b2 */ /* 0x0000e20008000100 */
[----:B------:R0:W4:Y:S01]  /*0290*/  SYNCS.EXCH.64 URZ, [UR8+0x98], UR6 ;  /* 0x00009806083f75b2 */ /* 0x0001220008000100 */
[----:B------:R0:W0:Y:S01]  /*02a0*/  SYNCS.EXCH.64 URZ, [UR8+0x10], UR4 ;  /* 0x00001004083f75b2 */ /* 0x0000220008000100 */
        /* <DEDUP_REMOVED lines=31> */
[----:B-1234-:R-:W-:Y:S01]  /*04a0*/  NOP ;  /* 0x0000000000007918 */ /* 0x01efe20000000000 */
.L_x_3:
[----:B0-----:R-:W-:Y:S05]  /*04b0*/  BSYNC B0 ;  /* 0x0000000000007941 */ /* 0x001fea0003800000 */
.L_x_2:
[----:B------:R-:W0:Y:S01]  /*04c0*/  SHFL.IDX PT, R11, R2, RZ, 0x1f ;  /* 0x00001fff020b7589 */ /* 0x000e2200000e0000 */
[----:B------:R-:W1:Y:S01]  /*04d0*/  S2UR UR12, SR_CTAID.X ;  /* 0x00000000000c79c3 */ /* 0x000e620000002500 */
[----:B------:R-:W-:Y:S02]  /*04e0*/  SHF.R.S32.HI R3, RZ, 0x1f, R4 ;  /* 0x0000001fff037819 */ /* 0x000fe40000011404 */
[----:B------:R-:W-:Y:S01]  /*04f0*/  ELECT P0, URZ, PT ;  /* 0x00000000003f782f */ /* 0x000fe20003800000 */
[----:B------:R-:W2:Y:S01]  /*0500*/  SHFL.IDX PT, R9, R2, RZ, 0x1f ;  /* 0x00001fff02097589 */ /* 0x000ea200000e0000 */
[----:B------:R-:W-:Y:S02]  /*0510*/  ELECT P1, URZ, PT ;  /* 0x00000000003f782f */ /* 0x000fe40003820000 */
[----:B------:R-:W-:Y:S01]  /*0520*/  LEA.HI R3, R3, R4, RZ, 0x7 ;  /* 0x0000000403037211 */ /* 0x000fe200078f38ff */
[----:B------:R-:W-:Y:S01]  /*0530*/  ULDC UR4, c[0x0][0x150] ;  /* 0x0000540000047ab9 */ /* 0x000fe20000000800 */
[----:B------:R-:W3:Y:S01]  /*0540*/  S2R R6, SR_CTAID.Y ;  /* 0x0000000000067919 */ /* 0x000ee20000002600 */
[----:B------:R-:W4:Y:S01]  /*0550*/  LDC R21, c[0x0][0x148] ;  /* 0x00005200ff157b82 */ /* 0x000f220000000800 */
[----:B------:R-:W-:Y:S01]  /*0560*/  LOP3.LUT R3, R3, 0xffffff80, RZ, 0xc0, !PT ;  /* 0xffffff8003037812 */ /* 0x000fe200078ec0ff */
[----:B------:R-:W-:Y:S01]  /*0570*/  UMOV UR11, 0x80 ;  /* 0x00000080000b7882 */ /* 0x000fe20000000000 */
[----:B------:R-:W-:Y:S01]  /*0580*/  NOP ;  /* 0x0000000000007918 */ /* 0x000fe20000000000 */
[----:B------:R-:W-:Y:S01]  /*0590*/  NOP ;  /* 0x0000000000007918 */ /* 0x000fe20000000000 */
[C---:B------:R-:W-:Y:S01]  /*05a0*/  VIADD R35, R10.reuse, 0xffffffff ;  /* 0xffffffff0a237836 */ /* 0x040fe20000000000 */
[----:B------:R-:W-:Y:S01]  /*05b0*/  ISETP.NE.AND P2, PT, R10, RZ, PT ;  /* 0x000000ff0a00720c */ /* 0x000fe20003f45270 */
[----:B------:R-:W-:Y:S01]  /*05c0*/  IMAD.IADD R3, R4, 0x1, -R3 ;  /* 0x0000000104037824 */ /* 0x000fe200078e0a03 */
[----:B------:R-:W5:Y:S02]  /*05d0*/  LDC R15, c[0x0][0x140] ;  /* 0x00005000ff0f7b82 */ /* 0x000f640000000800 */
[----:B------:R-:W-:-:S02]  /*05e0*/  ISETP.GE.U32.AND P5, PT, R35, 0x2, PT ;  /* 0x000000022300780c */ /* 0x000fc40003fa6070 */
[----:B------:R-:W-:Y:S02]  /*05f0*/  SHF.R.S32.HI R0, RZ, 0x1f, R3 ;  /* 0x0000001fff007819 */ /* 0x000fe40000011403 */
[----:B0-----:R-:W-:Y:S02]  /*0600*/  ISETP.NE.OR P0, PT, R11, RZ, !P0 ;  /* 0x000000ff0b00720c */ /* 0x001fe40004705670 */
[----:B------:R-:W0:Y:S01]  /*0610*/  LDC R14, c[0x0][0x144] ;  /* 0x00005100ff0e7b82 */ /* 0x000e220000000800 */
[----:B------:R-:W-:Y:S02]  /*0620*/  SHF.R.S32.HI R11, RZ, 0x1f, R8 ;  /* 0x0000001fff0b7819 */ /* 0x000fe40000011408 */
[----:B--2---:R-:W-:Y:S02]  /*0630*/  ISETP.NE.OR P1, PT, R9, RZ, !P1 ;  /* 0x000000ff0900720c */ /* 0x004fe40004f25670 */
[----:B------:R-:W-:Y:S02]  /*0640*/  LEA.HI R11, R11, R8, RZ, 0x2 ;  /* 0x000000080b0b7211 */ /* 0x000fe400078f10ff */
[----:B-1----:R-:W-:-:S02]  /*0650*/  I2FP.F32.U32 R13, UR12 ;  /* 0x0000000c000d7c45 */ /* 0x002fc40008201000 */
[----:B------:R-:W-:Y:S02]  /*0660*/  LOP3.LUT R11, R11, 0x3ffffffc, RZ, 0xc0, !PT ;  /* 0x3ffffffc0b0b7812 */ /* 0x000fe400078ec0ff */
[----:B------:R-:W-:Y:S01]  /*0670*/  LEA.HI R2, R0, R3, RZ, 0x3 ;  /* 0x0000000300027211 */ /* 0x000fe200078f18ff */
[----:B------:R-:W-:Y:S01]  /*0680*/  VOTEU.ALL UP0, P0 ;  /* 0x00000000003f7886 */ /* 0x000fe20000000000 */
[----:B------:R-:W-:Y:S01]  /*0690*/  FMUL R13, R13, UR4 ;  /* 0x000000040d0d7c20 */ /* 0x000fe20008400000 */
[----:B------:R-:W-:Y:S01]  /*06a0*/  IMAD.IADD R11, R8, 0x1, -R11 ;  /* 0x00000001080b7824 */ /* 0x000fe200078e0a0b */
[----:B---3--:R-:W-:Y:S01]  /*06b0*/  I2FP.F32.U32 R8, R6 ;  /* 0x0000000600087245 */ /* 0x008fe20000201000 */
[----:B------:R-:W-:Y:S01]  /*06c0*/  VOTEU.ALL UP1, P1 ;  /* 0x00000000003f7886 */ /* 0x000fe20000820000 */
[----:B------:R-:W1:Y:S01]  /*06d0*/  @!UP0 S2UR UR7, SR_CgaCtaId ;  /* 0x00000000000789c3 */ /* 0x000e620000008800 */
[----:B------:R-:W-:Y:S01]  /*06e0*/  ULDC UR4, c[0x0][0x154] ;  /* 0x0000550000047ab9 */ /* 0x000fe20000000800 */
[--C-:B------:R-:W-:Y:S01]  /*06f0*/  SHF.R.S32.HI R9, RZ, 0x3, R2.reuse ;  /* 0x00000003ff097819 */ /* 0x100fe20000011402 */
[----:B------:R-:W-:Y:S01]  /*0700*/  FMUL R8, R8, UR4 ;  /* 0x0000000408087c20 */ /* 0x000fe20008400000 */
[----:B------:R-:W-:Y:S01]  /*0710*/  SHF.R.S32.HI R12, RZ, 0x1f, R2 ;  /* 0x0000001fff0c7819 */ /* 0x000fe20000011402 */
[----:B------:R-:W2:Y:S01]  /*0720*/  F2I.U32.TRUNC.NTZ R13, R13 ;  /* 0x0000000d000d7305 */ /* 0x000ea2000020f000 */
[----:B------:R-:W-:Y:S01]  /*0730*/  SHF.R.S32.HI R2, RZ, 0x1f, R5 ;  /* 0x0000001fff027819 */ /* 0x000fe20000011405 */
[----:B------:R-:W-:Y:S01]  /*0740*/  UMOV UR4, 0x20 ;  /* 0x0000002000047882 */ /* 0x000fe20000000000 */
[----:B------:R-:W3:Y:S01]  /*0750*/  @!UP1 S2UR UR10, SR_CgaCtaId ;  /* 0x00000000000a99c3 */ /* 0x000ee20000008800 */
[----:B------:R-:W-:Y:S01]  /*0760*/  LEA.HI R12, R12, R9, RZ, 0x2 ;  /* 0x000000090c0c7211 */ /* 0x000fe200078f10ff */
[----:B------:R-:W-:Y:S01]  /*0770*/  @!UP0 UMOV UR6, 0x400 ;  /* 0x0000040000068882 */ /* 0x000fe20000000000 */
[----:B------:R-:W-:Y:S01]  /*0780*/  LEA.HI R2, R2, R5, RZ, 0x2 ;  /* 0x0000000502027211 */ /* 0x000fe200078f10ff */
[----:B------:R-:W-:-:S04]  /*0790*/  @!UP0 UIADD3 UR4, -UR4, 0x100000, URZ ;  /* 0x0010000004048890 */ /* 0x000fc8000fffe13f */
[----:B------:R-:W-:Y:S02]  /*07a0*/  @!UP0 USHF.L.U32 UR5, UR4, 0xb, URZ ;  /* 0x0000000b04058899 */ /* 0x000fe4000800063f */
[----:B------:R-:W-:Y:S01]  /*07b0*/  @!UP0 USHF.L.U32 UR4, UR4, 0x1, URZ ;  /* 0x0000000104048899 */ /* 0x000fe2000800063f */
[----:B------:R-:W4:Y:S01]  /*07c0*/  F2I.U32.TRUNC.NTZ R8, R8 ;  /* 0x0000000800087305 */ /* 0x000f22000020f000 */
[----:B------:R-:W-:Y:S01]  /*07d0*/  LOP3.LUT R12, R12, 0xfffffffc, RZ, 0xc0, !PT ;  /* 0xfffffffc0c0c7812 */ /* 0x000fe200078ec0ff */
[----:B------:R-:W-:Y:S01]  /*07e0*/  @!UP1 UMOV UR9, 0x400 ;  /* 0x0000040000099882 */ /* 0x000fe20000000000 */
[----:B------:R-:W-:Y:S01]  /*07f0*/  LOP3.LUT R2, R2, 0xfffffffc, RZ, 0xc0, !PT ;  /* 0xfffffffc02027812 */ /* 0x000fe200078ec0ff */
[----:B------:R-:W-:Y:S01]  /*0800*/  VOTEU.ALL UP2, P1 ;  /* 0x00000000003f7886 */ /* 0x000fe20000840000 */
[----:B------:R-:W-:Y:S01]  /*0810*/  VOTEU.ALL UP3, P1 ;  /* 0x00000000003f7886 */ /* 0x000fe20000860000 */
[----:B------:R-:W-:Y:S01]  /*0820*/  IMAD.IADD R12, R9, 0x1, -R12 ;  /* 0x00000001090c7824 */ /* 0x000fe200078e0a0c */
[----:B------:R-:W-:Y:S01]  /*0830*/  VOTEU.ALL UP4, P1 ;  /* 0x00000000003f7886 */ /* 0x000fe20000880000 */
[----:B------:R-:W-:Y:S01]  /*0840*/  IMAD.IADD R5, R5, 0x1, -R2 ;  /* 0x0000000105057824 */ /* 0x000fe200078e0a02 */
[----:B------:R-:W-:Y:S01]  /*0850*/  VOTEU.ALL UP5, P1 ;  /* 0x00000000003f7886 */ /* 0x000fe200008a0000 */
[----:B------:R-:W-:Y:S01]  /*0860*/  IMAD R11, R11, 0x4, R12 ;  /* 0x000000040b0b7824 */ /* 0x000fe200078e020c */
[----:B-1----:R-:W-:Y:S01]  /*0870*/  @!UP0 ULEA UR8, UR7, UR6, 0x18 ;  /* 0x0000000607088291 */ /* 0x002fe2000f8ec03f */
[----:B--2---:R-:W-:Y:S01]  /*0880*/  IMAD.MOV R13, RZ, RZ, -R13 ;  /* 0x000000ffff0d7224 */ /* 0x004fe200078e0a0d */
[----:B------:R-:W-:-:S04]  /*0890*/  @!UP1 UIADD3 UR6, -UR11, 0x100000, URZ ;  /* 0x001000000b069890 */ /* 0x000fc8000fffe13f */
[----:B------:R-:W-:Y:S02]  /*08a0*/  @!UP1 USHF.L.U32 UR7, UR6, 0xb, URZ ;  /* 0x0000000b06079899 */ /* 0x000fe4000800063f */
[----:B------:R-:W-:Y:S01]  /*08b0*/  @!UP1 USHF.L.U32 UR6, UR6, 0x1, URZ ;  /* 0x0000000106069899 */ /* 0x000fe2000800063f */
[----:B------:R-:W-:Y:S01]  /*08c0*/  IMAD.SHL.U32 R88, R11, 0x4, RZ ;  /* 0x000000040b587824 */ /* 0x000fe200078e00ff */
[----:B------:R-:W-:Y:S01]  /*08d0*/  ISETP.NE.AND P1, PT, R5, 0x3, PT ;  /* 0x000000030500780c */ /* 0x000fe20003f25270 */
[----:B----4-:R-:W-:Y:S01]  /*08e0*/  IMAD.MOV R24, RZ, RZ, -R8 ;  /* 0x000000ffff187224 */ /* 0x010fe200078e0a08 */
[----:B-----5:R-:W-:Y:S01]  /*08f0*/  ISETP.EQ.U32.AND P3, PT, R15, 0x1, PT ;  /* 0x000000010f00780c */ /* 0x020fe20003f62070 */
[----:B------:R-:W-:Y:S01]  /*0900*/  VOTEU.ALL UP0, P0 ;  /* 0x00000000003f7886 */ /* 0x000fe20000000000 */
[----:B---3--:R-:W-:Y:S01]  /*0910*/  @!UP1 ULEA UR9, UR10, UR9, 0x18 ;  /* 0x000000090a099291 */ /* 0x008fe2000f8ec03f */
[----:B------:R-:W-:Y:S01]  /*0920*/  IMAD R9, R21, R24, R6 ;  /* 0x0000001815097224 */ /* 0x000fe200078e0206 */
[----:B------:R-:W-:Y:S01]  /*0930*/  LOP3.LUT R88, R11, 0xc, R88, 0x78, !PT ;  /* 0x0000000c0b587812 */ /* 0x000fe200078e7858 */
[----:B0-----:R-:W-:Y:S01]  /*0940*/  IMAD R20, R14, R13, UR12 ;  /* 0x0000000c0e147e24 */ /* 0x001fe2000f8e020d */
[----:B------:R-:W-:Y:S01]  /*0950*/  VOTEU.ALL UP1, P0 ;  /* 0x00000000003f7886 */ /* 0x000fe20000020000 */
[----:B------:R-:W-:Y:S01]  /*0960*/  LOP3.LUT P0, RZ, R3, 0x7, RZ, 0xc0, !PT ;  /* 0x0000000703ff7812 */ /* 0x000fe2000780c0ff */
[----:B------:R-:W0:Y:S02]  /*0970*/  FENCE.VIEW.ASYNC.S ;  /* 0x00000000000073c6 */ /* 0x000e240000000000 */
[----:B0-----:R0:W1:Y:S01]  /*0980*/  @!UP0 SYNCS.EXCH.64 URZ, [UR8+0x150], UR4 ;  /* 0x00015004083f85b2 */ /* 0x0010620008000100 */
[----:B------:R-:W-:Y:S01]  /*0990*/  ISETP.NE.AND P4, PT, R9, R88, PT ;  /* 0x000000580900720c */ /* 0x000fe20003f85270 */
[----:B------:R0:W2:Y:S01]  /*09a0*/  SHFL.IDX PT, R14, R7, RZ, 0x1f ;  /* 0x00001fff070e7589 */ /* 0x0000a200000e0000 */
[----:B------:R-:W-:-:S02]  /*09b0*/  ISETP.EQ.OR P1, PT, R5, RZ, !P1 ;  /* 0x000000ff0500720c */ /* 0x000fc40004f22670 */
[----:B------:R-:W-:Y:S02]  /*09c0*/  ISETP.LT.U32.AND P0, PT, R88, 0x4, !P0 ;  /* 0x000000045800780c */ /* 0x000fe40004701070 */
[----:B------:R-:W-:Y:S02]  /*09d0*/  ISETP.EQ.OR P4, PT, R20, RZ, !P4 ;  /* 0x000000ff1400720c */ /* 0x000fe40006782670 */
[----:B------:R-:W-:Y:S02]  /*09e0*/  ISETP.EQ.AND P1, PT, R10, RZ, P1 ;  /* 0x000000ff0a00720c */ /* 0x000fe40000f22270 */
[----:B------:R-:W-:Y:S02]  /*09f0*/  PLOP3.LUT P0, PT, P0, P4, PT, 0x80, 0x0 ;  /* 0x000000000000781c */ /* 0x000fe40000709070 */
[----:B------:R-:W-:Y:S02]  /*0a00*/  SEL R16, RZ, 0x1, !P1 ;  /* 0x00000001ff107807 */ /* 0x000fe40004800000 */
[----:B------:R-:W-:Y:S01]  /*0a10*/  P2R R100, PR, RZ, 0x1 ;  /* 0x00000001ff647803 */ /* 0x000fe20000000000 */
[----:B------:R0:W3:Y:S01]  /*0a20*/  @!UP1 SYNCS.EXCH.64 URZ, [UR8+0x158], UR4 ;  /* 0x00015804083f95b2 */ /* 0x0000e20008000100 */
[----:B------:R-:W-:Y:S01]  /*0a30*/  NOP ;  /* 0x0000000000007918 */ /* 0x000fe20000000000 */
[----:B------:R-:W-:Y:S01]  /*0a40*/  SEL R16, R16, 0x2, P5 ;  /* 0x0000000210107807 */ /* 0x000fe20002800000 */
[----:B------:R0:W4:Y:S01]  /*0a50*/  @!UP2 SYNCS.EXCH.64 URZ, [UR9+0x130], UR6 ;  /* 0x00013006093fa5b2 */ /* 0x0001220008000100 */
[----:B------:R0:W0:Y:S01]  /*0a60*/  @!UP3 SYNCS.EXCH.64 URZ, [UR9+0x138], UR6 ;  /* 0x00013806093fb5b2 */ /* 0x0000220008000100 */
[----:B------:R0:W0:Y:S01]  /*0a70*/  @!UP4 SYNCS.EXCH.64 URZ, [UR9+0x140], UR6 ;  /* 0x00014006093fc5b2 */ /* 0x0000220008000100 */
[----:B------:R0:W0:Y:S01]  /*0a80*/  @!UP5 SYNCS.EXCH.64 URZ, [UR9+0x148], UR6 ;  /* 0x00014806093fd5b2 */ /* 0x0000220008000100 */
[----:B------:R-:W-:Y:S01]  /*0a90*/  NOP ;  /* 0x0000000000007918 */ /* 0x000fe20000000000 */
[----:B-1----:R-:W-:Y:S05]  /*0aa0*/  @!P3 BRA `(.L_x_4) ;  /* 0x000000000008b947 */ /* 0x002fea0003800000 */
[----:B0--34-:R-:W-:Y:S01]  /*0ab0*/  UCGABAR_ARV ;  /* 0x00000000000079c7 */ /* 0x019fe20008000000 */
[----:B------:R-:W-:Y:S05]  /*0ac0*/  BRA `(.L_x_5) ;  /* 0x0000000000047947 */ /* 0x000fea0003800000 */
.L_x_4:
[----:B0--34-:R-:W-:Y:S01]  /*0ad0*/  NOP ;  /* 0x0000000000007918 */ /* 0x019fe20000000000 */
.L_x_5:
[----:B------:R-:W-:Y:S01]  /*0ae0*/  ULDC.64 UR4, c[0x0][0x598] ;  /* 0x0001660000047ab9 */ /* 0x000fe20000000a00 */
[----:B------:R-:W-:Y:S01]  /*0af0*/  ULDC.64 UR36, c[0x0][0x208] ;  /* 0x0000820000247ab9 */ /* 0x000fe20000000a00 */
[----:B------:R-:W-:-:S04]  /*0b00*/  ISETP.NE.U32.AND P0, PT, RZ, UR4, PT ;  /* 0x00000004ff007c0c */ /* 0x000fc8000bf05070 */
[----:B------:R-:W-:-:S13]  /*0b10*/  ISETP.NE.AND.EX P0, PT, RZ, UR5, PT, P0 ;  /* 0x00000005ff007c0c */ /* 0x000fda000bf05300 */
[----:B------:R-:W-:Y:S05]  /*0b20*/  @!P0 BRA `(.L_x_6) ;  /* 0x00000000001c8947 */ /* 0x000fea0003800000 */
[----:B------:R-:W0:Y:S02]  /*0b30*/  LDC.64 R8, c[0x0][0x598] ;  /* 0x00016600ff087b82 */ /* 0x000e240000000a00 */
[----:B0-----:R-:W3:Y:S02]  /*0b40*/  LDG.E.64 R8, desc[UR36][R8.64] ;  /* 0x0000002408087981 */ /* 0x001ee4000c1e1b00 */
[----:B---3--:R-:W-:-:S04]  /*0b50*/  ISETP.NE.U32.AND P0, PT, R8, RZ, PT ;  /* 0x000000ff0800720c */ /* 0x008fc80003f05070 */
[----:B------:R-:W-:-:S13]  /*0b60*/  ISETP.NE.AND.EX P0, PT, R9, RZ, PT, P0 ;  /* 0x000000ff0900720c */ /* 0x000fda0003f05300 */
[----:B------:R-:W-:Y:S05]  /*0b70*/  @!P0 BRA `(.L_x_6) ;  /* 0x0000000000088947 */ /* 0x000fea0003800000 */
[----:B------:R0:W5:Y:S01]  /*0b80*/  LD.E R89, desc[UR36][R8.64] ;  /* 0x0000002408597980 */ /* 0x000162000c101900 */
[----:B------:R-:W-:Y:S05]  /*0b90*/  BRA `(.L_x_7) ;  /* 0x0000000000247947 */ /* 0x000fea0003800000 */
.L_x_6:
[----:B------:R-:W-:Y:S02]  /*0ba0*/  ULDC.64 UR4, c[0x0][0x588] ;  /* 0x0001620000047ab9 */ /* 0x000fe40000000a00 */
[----:B------:R-:W-:-:S04]  /*0bb0*/  ISETP.NE.U32.AND P0, PT, RZ, UR4, PT ;  /* 0x00000004ff007c0c */ /* 0x000fc8000bf05070 */
[----:B------:R-:W-:-:S13]  /*0bc0*/  ISETP.NE.AND.EX P0, PT, RZ, UR5, PT, P0 ;  /* 0x00000005ff007c0c */ /* 0x000fda000bf05300 */
[----:B------:R-:W-:Y:S05]  /*0bd0*/  @!P0 BRA `(.L_x_8) ;  /* 0x00000000000c8947 */ /* 0x000fea0003800000 */
[----:B------:R-:W0:Y:S02]  /*0be0*/  LDC.64 R8, c[0x0][0x588] ;  /* 0x00016200ff087b82 */ /* 0x000e240000000a00 */
[----:B0-----:R1:W5:Y:S01]  /*0bf0*/  LDG.E R89, desc[UR36][R8.64] ;  /* 0x0000002408597981 */ /* 0x001362000c1e1900 */
[----:B------:R-:W-:Y:S05]  /*0c00*/  BRA `(.L_x_7) ;  /* 0x0000000000087947 */ /* 0x000fea0003800000 */
.L_x_8:
[----:B------:R-:W-:Y:S02]  /*0c10*/  ULDC UR4, c[0x0][0x580] ;  /* 0x0001600000047ab9 */ /* 0x000fe40000000800 */
[----:B------:R-:W-:-:S07]  /*0c20*/  IMAD.U32 R89, RZ, RZ, UR4 ;  /* 0x00000004ff597e24 */ /* 0x000fce000f8e00ff */
.L_x_7:
[----:B------:R-:W-:Y:S02]  /*0c30*/  ULDC.64 UR4, c[0x0][0x5a0] ;  /* 0x0001680000047ab9 */ /* 0x000fe40000000a00 */
[----:B------:R-:W-:-:S04]  /*0c40*/  ISETP.NE.U32.AND P0, PT, RZ, UR4, PT ;  /* 0x00000004ff007c0c */ /* 0x000fc8000bf05070 */
[----:B------:R-:W-:-:S13]  /*0c50*/  ISETP.NE.AND.EX P0, PT, RZ, UR5, PT, P0 ;  /* 0x00000005ff007c0c */ /* 0x000fda000bf05300 */
[----:B------:R-:W-:Y:S05]  /*0c60*/  @!P0 BRA `(.L_x_9) ;  /* 0x00000000001c8947 */ /* 0x000fea0003800000 */
[----:B01----:R-:W0:Y:S02]  /*0c70*/  LDC.64 R8, c[0x0][0x5a0] ;  /* 0x00016800ff087b82 */ /* 0x003e240000000a00 */
[----:B0-----:R-:W3:Y:S02]  /*0c80*/  LDG.E.64 R8, desc[UR36][R8.64] ;  /* 0x0000002408087981 */ /* 0x001ee4000c1e1b00 */
[----:B---3--:R-:W-:-:S04]  /*0c90*/  ISETP.NE.U32.AND P0, PT, R8, RZ, PT ;  /* 0x000000ff0800720c */ /* 0x008fc80003f05070 */
[----:B------:R-:W-:-:S13]  /*0ca0*/  ISETP.NE.AND.EX P0, PT, R9, RZ, PT, P0 ;  /* 0x000000ff0900720c */ /* 0x000fda0003f05300 */
[----:B------:R-:W-:Y:S05]  /*0cb0*/  @!P0 BRA `(.L_x_9) ;  /* 0x0000000000088947 */ /* 0x000fea0003800000 */
[----:B------:R0:W5:Y:S01]  /*0cc0*/  LD.E R90, desc[UR36][R8.64] ;  /* 0x00000024085a7980 */ /* 0x000162000c101900 */
[----:B------:R-:W-:Y:S05]  /*0cd0*/  BRA `(.L_x_10) ;  /* 0x0000000000247947 */ /* 0x000fea0003800000 */
.L_x_9:
[----:B------:R-:W-:Y:S02]  /*0ce0*/  ULDC.64 UR4, c[0x0][0x590] ;  /* 0x0001640000047ab9 */ /* 0x000fe40000000a00 */
[----:B------:R-:W-:-:S04]  /*0cf0*/  ISETP.NE.U32.AND P0, PT, RZ, UR4, PT ;  /* 0x00000004ff007c0c */ /* 0x000fc8000bf05070 */
[----:B------:R-:W-:-:S13]  /*0d00*/  ISETP.NE.AND.EX P0, PT, RZ, UR5, PT, P0 ;  /* 0x00000005ff007c0c */ /* 0x000fda000bf05300 */
[----:B------:R-:W-:Y:S05]  /*0d10*/  @!P0 BRA `(.L_x_11) ;  /* 0x00000000000c8947 */ /* 0x000fea0003800000 */
[----:B------:R-:W3:Y:S02]  /*0d20*/  LDC.64 R90, c[0x0][0x590] ;  /* 0x00016400ff5a7b82 */ /* 0x000ee40000000a00 */
[----:B---3--:R3:W5:Y:S01]  /*0d30*/  LDG.E R90, desc[UR36][R90.64] ;  /* 0x000000245a5a7981 */ /* 0x008762000c1e1900 */
[----:B------:R-:W-:Y:S05]  /*0d40*/  BRA `(.L_x_10) ;  /* 0x0000000000087947 */ /* 0x000fea0003800000 */
.L_x_11:
[----:B------:R-:W-:Y:S02]  /*0d50*/  ULDC UR4, c[0x0][0x584] ;  /* 0x0001610000047ab9 */ /* 0x000fe40000000800 */
[----:B------:R-:W-:-:S07]  /*0d60*/  IMAD.U32 R90, RZ, RZ, UR4 ;  /* 0x00000004ff5a7e24 */ /* 0x000fce000f8e00ff */
.L_x_10:
[----:B------:R-:W4:Y:S01]  /*0d70*/  LDC R2, c[0x0][0x65c] ;  /* 0x00019700ff027b82 */ /* 0x000f220000000800 */
[----:B------:R-:W-:Y:S01]  /*0d80*/  ULDC UR6, c[0x0][0x28c] ;  /* 0x0000a30000067ab9 */ /* 0x000fe20000000800 */
[----:B------:R-:W-:Y:S01]  /*0d90*/  ISETP.NE.AND P0, PT, R10, 0x2, PT ;  /* 0x000000020a00780c */ /* 0x000fe20003f05270 */
[----:B------:R-:W-:Y:S01]  /*0da0*/  UIADD3 UR6, UR6, 0x3f, URZ ;  /* 0x0000003f06067890 */ /* 0x000fe2000fffe03f */
[----:B01----:R-:W-:Y:S01]  /*0db0*/  IMAD.U32 R8, RZ, RZ, UR12 ;  /* 0x0000000cff087e24 */ /* 0x003fe2000f8e00ff */
[----:B------:R-:W-:Y:S01]  /*0dc0*/  UMOV UR38, URZ ;  /* 0x0000003f00267c82 */ /* 0x000fe20008000000 */
[----:B------:R-:W-:Y:S01]  /*0dd0*/  IMAD.MOV.U32 R9, RZ, RZ, RZ ;  /* 0x000000ffff097224 */ /* 0x000fe200078e00ff */
[----:B------:R-:W-:Y:S01]  /*0de0*/  USHF.R.S32.HI UR7, URZ, 0x1f, UR6 ;  /* 0x0000001f3f077899 */ /* 0x000fe20008011406 */
[----:B------:R-:W-:Y:S01]  /*0df0*/  UMOV UR39, URZ ;  /* 0x0000003f00277c82 */ /* 0x000fe20008000000 */
[----:B------:R-:W-:Y:S02]  /*0e00*/  ULDC.64 UR8, c[0x0][0x650] ;  /* 0x0001940000087ab9 */ /* 0x000fe40000000a00 */
[----:B------:R-:W-:-:S04]  /*0e10*/  ULEA.HI UR7, UR7, UR6, URZ, 0x6 ;  /* 0x0000000607077291 */ /* 0x000fc8000f8f303f */
[----:B------:R-:W-:Y:S01]  /*0e20*/  USHF.R.S32.HI UR40, URZ, 0x6, UR7 ;  /* 0x000000063f287899 */ /* 0x000fe20008011407 */
[----:B----4-:R-:W-:-:S13]  /*0e30*/  ISETP.NE.AND P1, PT, R2, 0x1, PT ;  /* 0x000000010200780c */ /* 0x010fda0003f25270 */
[----:B------:R-:W0:Y:S01]  /*0e40*/  @P1 LDC R19, c[0x0][0x10] ;  /* 0x00000400ff131b82 */ /* 0x000e220000000800 */
[----:B------:R-:W-:Y:S02]  /*0e50*/  @P1 IMAD.MOV.U32 R7, RZ, RZ, RZ ;  /* 0x000000ffff071224 */ /* 0x000fe400078e00ff */
[----:B------:R-:W-:-:S05]  /*0e60*/  @P1 IMAD.MOV.U32 R17, RZ, RZ, RZ ;  /* 0x000000ffff111224 */ /* 0x000fca00078e00ff */
[----:B------:R-:W1:Y:S01]  /*0e70*/  @!P1 LDC R11, c[0x0][0xc] ;  /* 0x00000300ff0b9b82 */ /* 0x000e620000000800 */
[----:B------:R-:W-:Y:S01]  /*0e80*/  ULDC UR4, c[0x0][0xc] ;  /* 0x0000030000047ab9 */ /* 0x000fe20000000800 */
[----:B------:R-:W-:Y:S02]  /*0e90*/  ULDC UR5, c[0x0][0x10] ;  /* 0x0000040000057ab9 */ /* 0x000fe40000000800 */
[----:B------:R-:W-:-:S04]  /*0ea0*/  UIMAD.WIDE.U32 UR4, UR4, UR5, URZ ;  /* 0x00000005040472a5 */ /* 0x000fc8000f8e003f */
[----:B------:R-:W4:Y:S01]  /*0eb0*/  LDC R2, c[0x0][0x14] ;  /* 0x00000500ff027b82 */ /* 0x000f220000000800 */
[----:B0-----:R-:W-:-:S04]  /*0ec0*/  @P1 IMAD.WIDE.U32 R18, R19, UR12, R6 ;  /* 0x0000000c13121c25 */ /* 0x001fc8000f8e0006 */
[----:B------:R-:W-:Y:S02]  /*0ed0*/  @P1 IMAD.IADD R17, R19, 0x1, R17 ;  /* 0x0000000113111824 */ /* 0x000fe400078e0211 */
[----:B-1----:R-:W-:-:S04]  /*0ee0*/  @!P1 IMAD.WIDE.U32 R8, R6, R11, R8 ;  /* 0x0000000b06089225 */ /* 0x002fc800078e0008 */
[----:B------:R-:W-:Y:S02]  /*0ef0*/  @!P1 IMAD.MOV.U32 R18, RZ, RZ, R8 ;  /* 0x000000ffff129224 */ /* 0x000fe400078e0008 */
[----:B------:R-:W-:Y:S02]  /*0f00*/  @!P1 IMAD.MOV.U32 R17, RZ, RZ, R9 ;  /* 0x000000ffff119224 */ /* 0x000fe400078e0009 */
[----:B----4-:R-:W-:-:S04]  /*0f10*/  IMAD.WIDE.U32 R12, R2, UR4, RZ ;  /* 0x00000004020c7c25 */ /* 0x010fc8000f8e00ff */
[----:B------:R-:W-:Y:S01]  /*0f20*/  IMAD R23, R2, UR5, RZ ;  /* 0x0000000502177c24 */ /* 0x000fe2000f8e02ff */
[----:B------:R0:W-:Y:S03]  /*0f30*/  STL.64 [R1], R12 ;  /* 0x0000000c01007387 */ /* 0x0001e60000100a00 */
[----:B------:R-:W-:Y:S01]  /*0f40*/  IMAD.IADD R23, R13, 0x1, R23 ;  /* 0x000000010d177824 */ /* 0x000fe200078e0217 */
[----:B------:R-:W-:Y:S06]  /*0f50*/  @P0 BRA `(.L_x_12) ;  /* 0x0000000000200947 */ /* 0x000fec0003800000 */
[----:B------:R-:W-:Y:S01]  /*0f60*/  UISETP.GE.U32.AND UP0, UPT, UR40, 0x12, UPT ;  /* 0x000000122800788c */ /* 0x000fe2000bf06070 */
[----:B------:R-:W-:Y:S01]  /*0f70*/  IADD3 R18, P0, R18, R12, RZ ;  /* 0x0000000c12127210 */ /* 0x000fe20007f1e0ff */
[----:B------:R-:W-:Y:S01]  /*0f80*/  UIMAD.WIDE.U32 UR4, UR40, 0x38e38e39, URZ ;  /* 0x38e38e39280478a5 */ /* 0x000fe2000f8e003f */
[----:B------:R-:W-:-:S03]  /*0f90*/  UMOV UR39, URZ ;  /* 0x0000003f00277c82 */ /* 0x000fc60008000000 */
[----:B------:R-:W-:Y:S01]  /*0fa0*/  USHF.R.U32.HI UR4, URZ, 0x2, UR5 ;  /* 0x000000023f047899 */ /* 0x000fe20008011605 */
[----:B------:R-:W-:-:S03]  /*0fb0*/  IMAD.X R17, R23, 0x1, R17, P0 ;  /* 0x0000000117117824 */ /* 0x000fc600000e0611 */
[----:B------:R-:W-:Y:S02]  /*0fc0*/  UIMAD UR38, UR4, -0x12, UR40 ;  /* 0xffffffee042678a4 */ /* 0x000fe4000f8e0228 */
[----:B------:R-:W-:-:S12]  /*0fd0*/  @UP0 ULOP3.LUT UR39, UR4, 0x1, URZ, 0xc0, !UPT ;  /* 0x0000000104270892 */ /* 0x000fd8000f8ec03f */
.L_x_12:
[----:B------:R-:W-:Y:S01]  /*0fe0*/  ISETP.GE.U32.AND P0, PT, R18, UR8, PT ;  /* 0x0000000812007c0c */ /* 0x000fe2000bf06070 */
[----:B------:R-:W-:Y:S01]  /*0ff0*/  IMAD.MOV.U32 R19, RZ, RZ, -0x1 ;  /* 0xffffffffff137424 */ /* 0x000fe200078e00ff */
[----:B------:R-:W-:Y:S01]  /*1000*/  PRMT R8, RZ, 0x7610, R8 ;  /* 0x00007610ff087816 */ /* 0x000fe20000000008 */
[----:B------:R-:W-:Y:S01]  /*1010*/  IMAD.MOV.U32 R22, RZ, RZ, -0x1 ;  /* 0xffffffffff167424 */ /* 0x000fe200078e00ff */
[----:B------:R-:W-:Y:S01]  /*1020*/  ISETP.GE.U32.AND.EX P0, PT, R17, UR9, PT, P0 ;  /* 0x0000000911007c0c */ /* 0x000fe2000bf06100 */
[----:B------:R-:W-:-:S12]  /*1030*/  IMAD.MOV.U32 R2, RZ, RZ, -0x1 ;  /* 0xffffffffff027424 */ /* 0x000fd800078e00ff */
[----:B------:R-:W-:Y:S05]  /*1040*/  @P0 BRA `(.L_x_13) ;  /* 0x00000004002c0947 */ /* 0x000fea0003800000 */
[----:B------:R-:W1:Y:S01]  /*1050*/  LDC.64 R26, c[0x0][0x628] ;  /* 0x00018a00ff1a7b82 */ /* 0x000e620000000a00 */
[----:B------:R-:W-:Y:S02]  /*1060*/  IMAD.MOV.U32 R8, RZ, RZ, R18 ;  /* 0x000000ffff087224 */ /* 0x000fe400078e0012 */
[----:B------:R-:W-:-:S05]  /*1070*/  IMAD.MOV.U32 R9, RZ, RZ, R17 ;  /* 0x000000ffff097224 */ /* 0x000fca00078e0011 */
[----:B------:R-:W4:Y:S08]  /*1080*/  LDC R2, c[0x0][0x630] ;  /* 0x00018c00ff027b82 */ /* 0x000f300000000800 */
[----:B------:R-:W0:Y:S01]  /*1090*/  LDC.64 R28, c[0x0][0x620] ;  /* 0x00018800ff1c7b82 */ /* 0x000e220000000a00 */
[----:B-1----:R-:W-:-:S04]  /*10a0*/  ISETP.NE.U32.AND P0, PT, R26, RZ, PT ;  /* 0x000000ff1a00720c */ /* 0x002fc80003f05070 */
[----:B------:R-:W-:-:S13]  /*10b0*/  ISETP.NE.AND.EX P0, PT, R27, RZ, PT, P0 ;  /* 0x000000ff1b00720c */ /* 0x000fda0003f05300 */
[----:B0---4-:R-:W-:Y:S05]  /*10c0*/  @!P0 BRA `(.L_x_14) ;  /* 0x0000000000288947 */ /* 0x011fea0003800000 */
[----:B------:R-:W0:Y:S02]  /*10d0*/  LDC R13, c[0x0][0x634] ;  /* 0x00018d00ff0d7b82 */ /* 0x000e240000000800 */
[----:B0-----:R-:W-:-:S05]  /*10e0*/  IADD3 R13, P0, R18, R13, RZ ;  /* 0x0000000d120d7210 */ /* 0x001fca0007f1e0ff */
[----:B------:R-:W-:-:S04]  /*10f0*/  IMAD.X R15, RZ, RZ, R17, P0 ;  /* 0x000000ffff0f7224 */ /* 0x000fc800000e0611 */
[----:B------:R-:W-:-:S04]  /*1100*/  IMAD.WIDE.U32 R8, R15, R26, RZ ;  /* 0x0000001a0f087225 */ /* 0x000fc800078e00ff */
[----:B------:R-:W-:-:S04]  /*1110*/  IMAD.WIDE.U32 R10, P0, R13, R27, R8 ;  /* 0x0000001b0d0a7225 */ /* 0x000fc80007800008 */
[----:B------:R-:W-:-:S04]  /*1120*/  IMAD.WIDE.U32 R8, R13, R26, RZ ;  /* 0x0000001a0d087225 */ /* 0x000fc800078e00ff */
[----:B------:R-:W-:Y:S01]  /*1130*/  IMAD.X R13, RZ, RZ, RZ, P0 ;  /* 0x000000ffff0d7224 */ /* 0x000fe200000e06ff */
[----:B------:R-:W-:Y:S01]  /*1140*/  IADD3 RZ, P0, R9, R10, RZ ;  /* 0x0000000a09ff7210 */ /* 0x000fe20007f1e0ff */
[----:B------:R-:W-:-:S04]  /*1150*/  IMAD.MOV.U32 R12, RZ, RZ, R11 ;  /* 0x000000ffff0c7224 */ /* 0x000fc800078e000b */
[----:B------:R-:W-:-:S08]  /*1160*/  IMAD.WIDE.U32.X R8, R15, R27, R12, P0 ;  /* 0x0000001b0f087225 */ /* 0x000fd000000e040c */
.L_x_14:
[----:B------:R-:W0:Y:S01]  /*1170*/  LDC.64 R32, c[0x0][0x640] ;  /* 0x00019000ff207b82 */ /* 0x000e220000000a00 */
[-C--:B------:R-:W-:Y:S01]  /*1180*/  SHF.R.U64 R30, R8, R2.reuse, R9 ;  /* 0x00000002081e7219 */ /* 0x080fe20000001209 */
[----:B------:R-:W-:Y:S01]  /*1190*/  IMAD.MOV.U32 R19, RZ, RZ, R17 ;  /* 0x000000ffff137224 */ /* 0x000fe200078e0011 */
[----:B------:R-:W-:Y:S02]  /*11a0*/  SHF.R.U32.HI R2, RZ, R2, R9 ;  /* 0x00000002ff027219 */ /* 0x000fe40000011609 */
[----:B------:R-:W-:-:S03]  /*11b0*/  IADD3 R11, P0, RZ, -R30, RZ ;  /* 0x8000001eff0b7210 */ /* 0x000fc60007f1e0ff */
[----:B------:R-:W1:Y:S02]  /*11c0*/  LDC R10, c[0x0][0x618] ;  /* 0x00018600ff0a7b82 */ /* 0x000e640000000800 */
[----:B------:R-:W-:-:S04]  /*11d0*/  IMAD.X R9, RZ, RZ, ~R2, P0 ;  /* 0x000000ffff097224 */ /* 0x000fc800000e0e02 */
[-C--:B------:R-:W-:Y:S02]  /*11e0*/  IMAD R2, R9, R28.reuse, RZ ;  /* 0x0000001c09027224 */ /* 0x080fe400078e02ff */
[----:B------:R-:W4:Y:S01]  /*11f0*/  LDC R13, c[0x0][0x608] ;  /* 0x00018200ff0d7b82 */ /* 0x000f220000000800 */
[----:B------:R-:W-:-:S04]  /*1200*/  IMAD.WIDE.U32 R8, R11, R28, R18 ;  /* 0x0000001c0b087225 */ /* 0x000fc800078e0012 */
[----:B------:R-:W-:Y:S02]  /*1210*/  IMAD R11, R11, R29, R2 ;  /* 0x0000001d0b0b7224 */ /* 0x000fe400078e0202 */
[----:B------:R-:W-:Y:S01]  /*1220*/  IMAD.MOV.U32 R2, RZ, RZ, -0x1 ;  /* 0xffffffffff027424 */ /* 0x000fe200078e00ff */
[----:B------:R-:W2:Y:S01]  /*1230*/  LDC R31, c[0x0][0x658] ;  /* 0x00019600ff1f7b82 */ /* 0x000ea20000000800 */
[----:B------:R-:W-:Y:S01]  /*1240*/  IMAD.IADD R9, R9, 0x1, R11 ;  /* 0x0000000109097824 */ /* 0x000fe200078e020b */
[----:B0-----:R-:W-:Y:S01]  /*1250*/  ISETP.NE.U32.AND P0, PT, R32, RZ, PT ;  /* 0x000000ff2000720c */ /* 0x001fe20003f05070 */
[----:B------:R-:W-:-:S03]  /*1260*/  IMAD.MOV.U32 R28, RZ, RZ, 0x1 ;  /* 0x00000001ff1c7424 */ /* 0x000fc600078e00ff */
[----:B------:R-:W-:Y:S02]  /*1270*/  ISETP.NE.AND.EX P0, PT, R33, RZ, PT, P0 ;  /* 0x000000ff2100720c */ /* 0x000fe40003f05300 */
[----:B------:R-:W0:Y:S01]  /*1280*/  LDC R27, c[0x0][0x600] ;  /* 0x00018000ff1b7b82 */ /* 0x000e220000000800 */
[-CC-:B-1----:R-:W-:Y:S02]  /*1290*/  SHF.R.U64 R25, R8, R10.reuse, R9.reuse ;  /* 0x0000000a08197219 */ /* 0x182fe40000001209 */
[----:B------:R-:W-:-:S05]  /*12a0*/  SHF.R.U32.HI R8, RZ, R10, R9 ;  /* 0x0000000aff087219 */ /* 0x000fca0000011609 */
[----:B------:R-:W1:Y:S01]  /*12b0*/  LDC R22, c[0x0][0x648] ;  /* 0x00019200ff167b82 */ /* 0x000e620000000800 */
[-CC-:B----4-:R-:W-:Y:S02]  /*12c0*/  SHF.R.U64 R34, R25, R13.reuse, R8.reuse ;  /* 0x0000000d19227219 */ /* 0x190fe40000001208 */
[----:B------:R-:W-:-:S05]  /*12d0*/  SHF.R.U32.HI R8, RZ, R13, R8 ;  /* 0x0000000dff087219 */ /* 0x000fca0000011608 */
[----:B------:R-:W4:Y:S01]  /*12e0*/  LDC R26, c[0x0][0x638] ;  /* 0x00018e00ff1a7b82 */ /* 0x000f220000000800 */
[-CC-:B--2---:R-:W-:Y:S02]  /*12f0*/  SHF.R.U64 R36, R34, R31.reuse, R8.reuse ;  /* 0x0000001f22247219 */ /* 0x184fe40000001208 */
[-C--:B------:R-:W-:Y:S02]  /*1300*/  SHF.L.U32 R2, R2, R31.reuse, RZ ;  /* 0x0000001f02027219 */ /* 0x080fe400000006ff */
[----:B------:R-:W-:Y:S01]  /*1310*/  SHF.R.U32.HI R9, RZ, R31, R8 ;  /* 0x0000001fff097219 */ /* 0x000fe20000011608 */
[----:B------:R-:W-:Y:S01]  /*1320*/  IMAD.MOV.U32 R8, RZ, RZ, R36 ;  /* 0x000000ffff087224 */ /* 0x000fe200078e0024 */
[----:B------:R-:W-:Y:S01]  /*1330*/  LOP3.LUT R15, RZ, R2, RZ, 0x33, !PT ;  /* 0x00000002ff0f7212 */ /* 0x000fe200078e33ff */
[----:B------:R-:W2:Y:S01]  /*1340*/  LDC R29, c[0x0][0x610] ;  /* 0x00018400ff1d7b82 */ /* 0x000ea20000000800 */
[----:B------:R-:W-:Y:S05]  /*1350*/  @!P0 BRA `(.L_x_15) ;  /* 0x0000000000288947 */ /* 0x000fea0003800000 */
[----:B------:R-:W3:Y:S02]  /*1360*/  LDC R13, c[0x0][0x64c] ;  /* 0x00019300ff0d7b82 */ /* 0x000ee40000000800 */
[----:B---3--:R-:W-:-:S05]  /*1370*/  IADD3 R13, P0, R36, R13, RZ ;  /* 0x0000000d240d7210 */ /* 0x008fca0007f1e0ff */
        /* <DEDUP_REMOVED lines=8> */
.L_x_15:
[----:B-1----:R-:W-:Y:S01]  /*1400*/  SHF.R.U64 R7, R8, R22, R9 ;  /* 0x0000001608077219 */ /* 0x002fe20000001209 */
[----:B0-----:R-:W-:Y:S01]  /*1410*/  VIADD R8, R27, 0xffffffff ;  /* 0xffffffff1b087836 */ /* 0x001fe20000000000 */
[----:B------:R-:W-:Y:S01]  /*1420*/  SHF.L.U32 R2, R28, R31, RZ ;  /* 0x0000001f1c027219 */ /* 0x000fe200000006ff */
[----:B------:R-:W-:Y:S01]  /*1430*/  @P1 IMAD R20, R21, R24, R6 ;  /* 0x0000001815141224 */ /* 0x000fe200078e0206 */
[----:B------:R-:W-:Y:S01]  /*1440*/  LOP3.LUT R15, R34, R15, RZ, 0xc0, !PT ;  /* 0x0000000f220f7212 */ /* 0x000fe200078ec0ff */
[----:B------:R-:W-:Y:S01]  /*1450*/  IMAD.MOV R9, RZ, RZ, -R7 ;  /* 0x000000ffff097224 */ /* 0x000fe200078e0a07 */
[----:B------:R-:W-:Y:S01]  /*1460*/  LOP3.LUT R8, R25, R8, RZ, 0xc0, !PT ;  /* 0x0000000819087212 */ /* 0x000fe200078ec0ff */
[----:B------:R-:W-:Y:S02]  /*1470*/  IMAD.MOV.U32 R6, RZ, RZ, 0x1 ;  /* 0x00000001ff067424 */ /* 0x000fe400078e00ff */
[----:B------:R-:W-:Y:S02]  /*1480*/  IMAD R15, R2, R7, R15 ;  /* 0x00000007020f7224 */ /* 0x000fe400078e020f */
[----:B----4-:R-:W-:-:S02]  /*1490*/  IMAD R2, R9, R26, R36 ;  /* 0x0000001a09027224 */ /* 0x010fc400078e0224 */
[----:B--2---:R-:W-:Y:S02]  /*14a0*/  IMAD R19, R15, R29, R20 ;  /* 0x0000001d0f137224 */ /* 0x004fe400078e0214 */
[--C-:B------:R-:W-:Y:S01]  /*14b0*/  IMAD R2, R2, R27, R8.reuse ;  /* 0x0000001b02027224 */ /* 0x100fe200078e0208 */
[----:B------:R-:W-:-:S04]  /*14c0*/  PRMT R8, R6, 0x7610, R8 ;  /* 0x0000761006087816 */ /* 0x000fc80000000008 */
[----:B------:R-:W-:Y:S02]  /*14d0*/  SEL R22, R2, R19, !P1 ;  /* 0x0000001302167207 */ /* 0x000fe40004800000 */
[----:B------:R-:W-:Y:S01]  /*14e0*/  SEL R19, R19, R2, !P1 ;  /* 0x0000000213137207 */ /* 0x000fe20004800000 */
[----:B------:R-:W-:-:S07]  /*14f0*/  IMAD.MOV.U32 R2, RZ, RZ, R30 ;  /* 0x000000ffff027224 */ /* 0x000fce00078e001e */
.L_x_13:
[----:B------:R-:W-:Y:S05]  /*1500*/  @!P3 BRA `(.L_x_16) ;  /* 0x00000000000cb947 */ /* 0x000fea0003800000 */
[----:B------:R-:W-:Y:S01]  /*1510*/  UCGABAR_WAIT ;  /* 0x0000000000007dc7 */ /* 0x000fe20008000000 */
[----:B------:R-:W-:Y:S01]  /*1520*/  CCTL.IVALL ;  /* 0x00000000ff00798f */ /* 0x000fe20002000000 */
[----:B------:R-:W-:Y:S05]  /*1530*/  BRA `(.L_x_17) ;  /* 0x0000000000047947 */ /* 0x000fea0003800000 */
.L_x_16:
[----:B------:R-:W-:Y:S06]  /*1540*/  BAR.SYNC.DEFER_BLOCKING 0x0 ;  /* 0x0000000000007b1d */ /* 0x000fec0000010000 */
.L_x_17:
[----:B------:R-:W-:Y:S05]  /*1550*/  @!P2 BRA `(.L_x_18) ;  /* 0x0000004400a0a947 */ /* 0x000fea0003800000 */
[----:B------:R-:W-:-:S13]  /*1560*/  ISETP.GT.U32.AND P0, PT, R35, 0x1, PT ;  /* 0x000000012300780c */ /* 0x000fda0003f04070 */
[----:B------:R-:W-:Y:S05]  /*1570*/  @P0 EXIT ;  /* 0x000000000000094d */ /* 0x000fea0003800000 */
.L_x_19:
[----:B------:R-:W-:-:S08]  /*1580*/  NOP ;  /* 0x0000000000007918 */ /* 0x000fd00000000000 */
[----:B------:R-:W1:Y:S02]  /*1590*/  USETMAXREG.TRY_ALLOC.CTAPOOL UP0, 0xe8 ;  /* 0x000000e8000079c8 */ /* 0x000e640008000600 */
[----:B-1----:R-:W-:-:S13]  /*15a0*/  PLOP3.LUT P0, PT, PT, PT, UP0, 0x80, 0x0 ;  /* 0x000000000000781c */ /* 0x002fda0003f0f008 */
[----:B------:R-:W-:Y:S05]  /*15b0*/  @!P0 BRA `(.L_x_19) ;  /* 0xfffffffc00f08947 */ /* 0x000fea000383ffff */
[----:B------:R-:W-:-:S13]  /*15c0*/  LOP3.LUT P0, RZ, R8, 0xff, RZ, 0xc0, !PT ;  /* 0x000000ff08ff7812 */ /* 0x000fda000780c0ff */
[----:B------:R-:W-:Y:S05]  /*15d0*/  @!P0 EXIT ;  /* 0x000000000000894d */ /* 0x000fea0003800000 */
[----:B------:R-:W1:Y:S01]  /*15e0*/  S2UR UR4, SR_CgaCtaId ;  /* 0x00000000000479c3 */ /* 0x000e620000008800 */
[----:B--2---:R-:W-:Y:S01]  /*15f0*/  VIADD R14, R14, 0xffffffff ;  /* 0xffffffff0e0e7836 */ /* 0x004fe20000000000 */
[CC--:B------:R-:W-:Y:S01]  /*1600*/  LEA.HI R4, R0.reuse, R3.reuse, RZ, 0x2 ;  /* 0x0000000300047211 */ /* 0x0c0fe200078f10ff */
[----:B------:R-:W-:Y:S01]  /*1610*/  UMOV UR41, 0x400 ;  /* 0x0000040000297882 */ /* 0x000fe20000000000 */
[----:B------:R-:W-:Y:S01]  /*1620*/  LEA.HI R0, R0, R3, RZ, 0x5 ;  /* 0x0000000300007211 */ /* 0x000fe200078f28ff */
[----:B------:R-:W-:Y:S01]  /*1630*/  UISETP.LT.AND UP0, UPT, UR40, 0x1, UPT ;  /* 0x000000012800788c */ /* 0x000fe2000bf01270 */
[----:B------:R-:W-:Y:S01]  /*1640*/  R2UR UR42, R14 ;  /* 0x000000000e2a72ca */ /* 0x000fe200000e0000 */
[----:B------:R-:W-:Y:S01]  /*1650*/  ULDC UR6, c[0x0][0x284] ;  /* 0x0000a10000067ab9 */ /* 0x000fe20000000800 */
[--C-:B------:R-:W-:Y:S01]  /*1660*/  SHF.R.S32.HI R92, RZ, 0x2, R4.reuse ;  /* 0x00000002ff5c7819 */ /* 0x100fe20000011404 */
[----:B------:R-:W-:Y:S01]  /*1670*/  USEL UR43, UR40, 0x1, UP0 ;  /* 0x00000001282b7887 */ /* 0x000fe20008000000 */
[----:B------:R-:W-:Y:S01]  /*1680*/  SHF.R.S32.HI R5, RZ, 0x1f, R4 ;  /* 0x0000001fff057819 */ /* 0x000fe20000011404 */
[----:B------:R-:W-:Y:S01]  /*1690*/  USHF.L.U32 UR46, UR40, 0x1, URZ ;  /* 0x00000001282e7899 */ /* 0x000fe2000800063f */
[----:B------:R-:W-:Y:S01]  /*16a0*/  LOP3.LUT R4, R4, 0xfffffffc, RZ, 0xc0, !PT ;  /* 0xfffffffc04047812 */ /* 0x000fe200078ec0ff */
[----:B------:R-:W-:Y:S01]  /*16b0*/  UIADD3 UR43, -UR43, UR40, URZ ;  /* 0x000000282b2b7290 */ /* 0x000fe2000fffe13f */
[----:B------:R-:W-:-:S02]  /*16c0*/  LEA.HI R5, R5, R92, RZ, 0x3 ;  /* 0x0000005c05057211 */ /* 0x000fc400078f18ff */
[----:B------:R-:W-:Y:S01]  /*16d0*/  ISETP.NE.AND P0, PT, R14, RZ, PT ;  /* 0x000000ff0e00720c */ /* 0x000fe20003f05270 */
[----:B---3--:R-:W-:Y:S01]  /*16e0*/  IMAD.IADD R91, R3, 0x1, -R4 ;  /* 0x00000001035b7824 */ /* 0x008fe200078e0a04 */
[----:B------:R-:W-:Y:S01]  /*16f0*/  LOP3.LUT R5, R5, 0xfffffff8, RZ, 0xc0, !PT ;  /* 0xfffffff805057812 */ /* 0x000fe200078ec0ff */
[----:B------:R-:W-:Y:S01]  /*1700*/  USHF.L.U32 UR42, UR42, 0x3, URZ ;  /* 0x000000032a2a7899 */ /* 0x000fe2000800063f */
[----:B------:R-:W-:-:S03]  /*1710*/  SEL R101, RZ, 0x1, P0 ;  /* 0x00000001ff657807 */ /* 0x000fc60000000000 */
[----:B------:R-:W-:Y:S01]  /*1720*/  IMAD.IADD R92, R92, 0x1, -R5 ;  /* 0x000000015c5c7824 */ /* 0x000fe200078e0a05 */
[----:B-1----:R-:W-:Y:S01]  /*1730*/  ULEA UR41, UR4, UR41, 0x18 ;  /* 0x0000002904297291 */ /* 0x002fe2000f8ec03f */
[----:B------:R-:W-:Y:S01]  /*1740*/  SHF.R.S32.HI R5, RZ, 0x5, R0 ;  /* 0x00000005ff057819 */ /* 0x000fe20000011400 */
[----:B------:R-:W-:Y:S02]  /*1750*/  IMAD.U32 R95, RZ, RZ, UR42 ;  /* 0x0000002aff5f7e24 */ /* 0x000fe4000f8e00ff */
[----:B------:R-:W-:Y:S01]  /*1760*/  UIADD3 UR47, UR41, 0x130, URZ ;  /* 0x00000130292f7890 */ /* 0x000fe2000fffe03f */
[--C-:B------:R-:W-:Y:S01]  /*1770*/  SHF.R.S32.HI R93, RZ, 0x1f, R92.reuse ;  /* 0x0000001fff5d7819 */ /* 0x100fe2000001145c */
[----:B------:R-:W-:Y:S01]  /*1780*/  UIADD3 UR4, UR41, 0x200, URZ ;  /* 0x0000020029047890 */ /* 0x000fe2000fffe03f */
[--C-:B------:R-:W-:Y:S01]  /*1790*/  IMAD R98, R5, -0x10, -R92.reuse ;  /* 0xfffffff005627824 */ /* 0x100fe200078e0a5c */
[----:B------:R-:W-:Y:S01]  /*17a0*/  UIADD3 UR5, UR41, 0x12200, URZ ;  /* 0x0001220029057890 */ /* 0x000fe2000fffe03f */
[----:B------:R-:W-:Y:S01]  /*17b0*/  LOP3.LUT R97, R95, 0x8, RZ, 0xc0, !PT ;  /* 0x000000085f617812 */ /* 0x000fe200078ec0ff */
[----:B------:R-:W-:Y:S01]  /*17c0*/  USHF.R.U32.HI UR4, URZ, 0x4, UR4 ;  /* 0x000000043f047899 */ /* 0x000fe20008011604 */
[----:B------:R-:W-:Y:S01]  /*17d0*/  IMAD.U32 R94, RZ, RZ, UR47 ;  /* 0x0000002fff5e7e24 */ /* 0x000fe2000f8e00ff */
[----:B------:R-:W-:Y:S01]  /*17e0*/  USHF.R.U32.HI UR5, URZ, 0x4, UR5 ;  /* 0x000000043f057899 */ /* 0x000fe20008011605 */
[----:B------:R-:W-:Y:S01]  /*17f0*/  IMAD.WIDE R92, R5, 0x10, R92 ;  /* 0x00000010055c7825 */ /* 0x000fe200078e025c */
[----:B------:R-:W-:Y:S01]  /*1800*/  ULOP3.LUT UR4, UR4, 0x3fff, URZ, 0xc0, !UPT ;  /* 0x00003fff04047892 */ /* 0x000fe2000f8ec03f */
[----:B------:R-:W-:Y:S01]  /*1810*/  LOP3.LUT R95, R95, 0x8, RZ, 0xc, !PT ;  /* 0x000000085f5f7812 */ /* 0x000fe200078e0cff */
[----:B------:R-:W-:Y:S01]  /*1820*/  ULOP3.LUT UR5, UR5, 0x3fff, URZ, 0xc0, !UPT ;  /* 0x00003fff05057892 */ /* 0x000fe2000f8ec03f */
[----:B------:R-:W-:Y:S01]  /*1830*/  VIADD R96, R94, UR42 ;  /* 0x0000002a5e607c36 */ /* 0x000fe20008000000 */
[----:B------:R-:W-:Y:S01]  /*1840*/  LOP3.LUT R97, R97, 0x18, RZ, 0x3c, !PT ;  /* 0x0000001861617812 */ /* 0x000fe200078e3cff */
[----:B------:R-:W-:Y:S01]  /*1850*/  VIADD R98, R98, UR6 ;  /* 0x0000000662627c36 */ /* 0x000fe20008000000 */
[----:B------:R-:W-:-:S02]  /*1860*/  ULOP3.LUT UR44, UR4, 0x10000, URZ, 0xfc, !UPT ;  /* 0x00010000042c7892 */ /* 0x000fc4000f8efc3f */
[----:B------:R-:W-:-:S12]  /*1870*/  ULOP3.LUT UR45, UR5, 0x10000, URZ, 0xfc, !UPT ;  /* 0x00010000052d7892 */ /* 0x000fd8000f8efc3f */
.L_x_171:
[----:B------:R-:W-:Y:S01]  /*1880*/  SHF.L.U32 R3, R101, 0x1f, RZ ;  /* 0x0000001f65037819 */ /* 0x000fe200000006ff */
[----:B------:R-:W-:Y:S02]  /*1890*/  ULDC UR4, c[0x0][0x28c] ;  /* 0x0000a30000047ab9 */ /* 0x000fe40000000800 */
[----:B------:R-:W-:Y:S01]  /*18a0*/  ISETP.LT.AND P1, PT, RZ, UR4, PT ;  /* 0x00000004ff007c0c */ /* 0x000fe2000bf21270 */
[----:B-1----:R-:W1:Y:S02]  /*18b0*/  SYNCS.PHASECHK.TRANS64.TRYWAIT P0, [R94+UR42], R3 ;  /* 0x000000035e0075a7 */ /* 0x002e64000800016a */
[----:B-1-34-:R-:W-:Y:S10]  /*18c0*/  @!P0 BRA `(.L_x_20) ;  /* 0x0000005800d48947 */ /* 0x01aff40003800000 */
.L_x_207:
[----:B------:R-:W-:Y:S05]  /*18d0*/  @P1 BRA `(.L_x_21) ;  /* 0x0000000000401947 */ /* 0x000fea0003800000 */
[----:B------:R-:W-:Y:S01]  /*18e0*/  MOV R0, 0x0 ;  /* 0x0000000000007802 */ /* 0x000fe20000000f00 */
[----:B------:R-:W-:Y:S01]  /*18f0*/  ULDC.64 UR4, c[0x4][0x68] ;  /* 0x01001a0000047ab9 */ /* 0x000fe20000000a00 */
[----:B------:R-:W-:Y:S01]  /*1900*/  ULDC.64 UR6, c[0x4][0x8] ;  /* 0x0100020000067ab9 */ /* 0x000fe20000000a00 */
[----:B------:R-:W-:Y:S01]  /*1910*/  IMAD.U32 R4, RZ, RZ, UR4 ;  /* 0x00000004ff047e24 */ /* 0x000fe2000f8e00ff */
[----:B------:R2:W3:Y:S01]  /*1920*/  LDC.64 R14, c[0x4][R0] ;  /* 0x01000000000e7b82 */ /* 0x0004e20000000a00 */
[----:B------:R-:W-:Y:S01]  /*1930*/  IMAD.U32 R5, RZ, RZ, UR5 ;  /* 0x00000005ff057e24 */ /* 0x000fe2000f8e00ff */
[----:B------:R-:W-:Y:S01]  /*1940*/  ULDC.64 UR4, c[0x4][0x70] ;  /* 0x01001c0000047ab9 */ /* 0x000fe20000000a00 */
[----:B------:R-:W-:Y:S02]  /*1950*/  IMAD.U32 R10, RZ, RZ, UR6 ;  /* 0x00000006ff0a7e24 */ /* 0x000fe4000f8e00ff */
[----:B------:R-:W-:Y:S02]  /*1960*/  IMAD.U32 R6, RZ, RZ, UR4 ;  /* 0x00000004ff067e24 */ /* 0x000fe4000f8e00ff */
[----:B------:R-:W-:-:S02]  /*1970*/  IMAD.U32 R7, RZ, RZ, UR5 ;  /* 0x00000005ff077e24 */ /* 0x000fc4000f8e00ff */
[----:B------:R-:W-:Y:S02]  /*1980*/  IMAD.U32 R11, RZ, RZ, UR7 ;  /* 0x00000007ff0b7e24 */ /* 0x000fe4000f8e00ff */
[----:B------:R-:W-:Y:S02]  /*1990*/  IMAD.MOV.U32 R8, RZ, RZ, 0x1e1 ;  /* 0x000001e1ff087424 */ /* 0x000fe400078e00ff */
[----:B0-----:R-:W-:Y:S02]  /*19a0*/  IMAD.MOV.U32 R12, RZ, RZ, 0x1 ;  /* 0x00000001ff0c7424 */ /* 0x001fe400078e00ff */
[----:B--2---:R-:W-:-:S07]  /*19b0*/  IMAD.MOV.U32 R13, RZ, RZ, RZ ;  /* 0x000000ffff0d7224 */ /* 0x004fce00078e00ff */
[----:B------:R-:W-:-:S07]  /*19c0*/  LEPC R20, `(.L_x_21) ;  /* 0x000000001014794e */ /* 0x000fce0000000000 */
[----:B-1-3-5:R-:W-:Y:S05]  /*19d0*/  CALL.ABS.NOINC R14 ;  /* 0x000000000e007343 */ /* 0x02afea0003c00000 */
.L_x_21:
[----:B------:R-:W-:-:S04]  /*19e0*/  LOP3.LUT R0, R16, 0x1, RZ, 0xfc, !PT ;  /* 0x0000000110007812 */ /* 0x000fc800078efcff */
[----:B------:R-:W-:-:S13]  /*19f0*/  ISETP.NE.AND P0, PT, R0, 0x3, PT ;  /* 0x000000030000780c */ /* 0x000fda0003f05270 */
[----:B------:R-:W-:Y:S05]  /*1a00*/  @!P0 BRA `(.L_x_22) ;  /* 0x0000000000048947 */ /* 0x000fea0003800000 */
[----:B------:R-:W-:Y:S01]  /*1a10*/  BPT.TRAP 0x1 ;  /* 0x000000040000795c */ /* 0x000fe20000300000 */
.L_x_22:
[----:B-1----:R-:W-:Y:S02]  /*1a20*/  IMAD.U32 R3, RZ, RZ, UR38 ;  /* 0x00000026ff037e24 */ /* 0x002fe4000f8e00ff */
[----:B------:R-:W-:-:S03]  /*1a30*/  IMAD.U32 R0, RZ, RZ, UR39 ;  /* 0x00000027ff007e24 */ /* 0x000fc6000f8e00ff */
[----:B------:R-:W-:Y:S02]  /*1a40*/  LEA R3, R3, UR41, 0x3 ;  /* 0x0000002903037c11 */ /* 0x000fe4000f8e18ff */
[----:B------:R-:W-:-:S04]  /*1a50*/  SHF.L.U32 R0, R0, 0x1f, RZ ;  /* 0x0000001f00007819 */ /* 0x000fc800000006ff */
[----:B------:R1:W2:Y:S01]  /*1a60*/  SYNCS.PHASECHK.TRANS64.TRYWAIT P1, [R3+URZ], R0 ;  /* 0x00000000030075a7 */ /* 0x0002a2000802017f */
[----:B------:R-:W-:Y:S05]  /*1a70*/  @!P0 BRA `(.L_x_23) ;  /* 0x0000000000048947 */ /* 0x000fea0003800000 */
[----:B------:R-:W-:Y:S01]  /*1a80*/  BPT.TRAP 0x1 ;  /* 0x000000040000795c */ /* 0x000fe20000300000 */
.L_x_23:
[----:B--2---:R-:W-:Y:S05]  /*1a90*/  @P1 BRA `(.L_x_24) ;  /* 0x0000000000081947 */ /* 0x004fea0003800000 */
[----:B------:R-:W2:Y:S02]  /*1aa0*/  SYNCS.PHASECHK.TRANS64.TRYWAIT P1, [R3+URZ], R0 ;  /* 0x00000000030075a7 */ /* 0x000ea4000802017f */
[----:B--2---:R-:W-:Y:S05]  /*1ab0*/  @!P1 BRA `(.L_x_25) ;  /* 0x00000058006c9947 */ /* 0x004fea0003800000 */
.L_x_24:
[----:B------:R-:W-:Y:S05]  /*1ac0*/  WARPSYNC.ALL ;  /* 0x0000000000007948 */ /* 0x000fea0003800000 */
[----:B------:R-:W-:Y:S01]  /*1ad0*/  ULEA UR4, UR38, UR44, 0x8 ;  /* 0x0000002c26047291 */ /* 0x000fe2000f8e403f */
[----:B------:R-:W-:Y:S01]  /*1ae0*/  WARPGROUP.ARRIVE ;  /* 0x00000000000079c5 */ /* 0x000fe20000000000 */
[----:B------:R-:W-:Y:S01]  /*1af0*/  ULEA UR6, UR38, UR45, 0x9 ;  /* 0x0000002d26067291 */ /* 0x000fe2000f8e483f */
[----:B-12---:R-:W-:Y:S01]  /*1b00*/  IMAD.U32 R0, RZ, RZ, UR43 ;  /* 0x0000002bff007e24 */ /* 0x006fe2000f8e00ff */
[----:B------:R-:W-:Y:S01]  /*1b10*/  UMOV UR5, 0x80000020 ;  /* 0x8000002000057882 */ /* 0x000fe20000000000 */
[----:B------:R-:W-:-:S03]  /*1b20*/  UMOV UR7, 0x80000020 ;  /* 0x8000002000077882 */ /* 0x000fc60000000000 */
[----:B------:R-:W-:-:S03]  /*1b30*/  ISETP.GE.AND P1, PT, R0, 0x1, PT ;  /* 0x000000010000780c */ /* 0x000fc60003f26270 */
[----:B------:R-:W-:Y:S01]  /*1b40*/  IGMMA.64x128x32.S8.S8 R24, gdesc[UR4], RZ, !UPT, gsb0 ;  /* 0x03600000041879f1 */ /* 0x000fe2000c0410ff */
[----:B------:R-:W-:Y:S02]  /*1b50*/  UIADD3 UR4, UR4, 0x2, URZ ;  /* 0x0000000204047890 */ /* 0x000fe4000fffe03f */
[----:B------:R-:W-:Y:S01]  /*1b60*/  UIADD3 UR6, UR6, 0x2, URZ ;  /* 0x0000000206067890 */ /* 0x000fe2000fffe03f */
[----:B------:R-:W-:Y:S01]  /*1b70*/  UMOV UR5, 0x80000020 ;  /* 0x8000002000057882 */ /* 0x000fe20000000000 */
[----:B------:R-:W-:Y:S01]  /*1b80*/  UMOV UR7, 0x80000020 ;  /* 0x8000002000077882 */ /* 0x000fe20000000000 */
[----:B------:R-:W-:Y:S02]  /*1b90*/  WARPGROUP.DEPBAR.LE gsb0, 0x0 ;  /* 0x00008000000079c5 */ /* 0x000fe40000010000 */
[----:B------:R-:W-:-:S06]  /*1ba0*/  WARPGROUP.ARRIVE ;  /* 0x00000000000079c5 */ /* 0x000fcc0000000000 */
[----:B------:R-:W-:Y:S03]  /*1bb0*/  IGMMA.64x128x32.S8.S8 R24, gdesc[UR4], R24, gsb0 ;  /* 0x03600000041879f1 */ /* 0x000fe60008041018 */
[----:B------:R-:W-:Y:S02]  /*1bc0*/  WARPGROUP.DEPBAR.LE gsb0, 0x0 ;  /* 0x00008000000079c5 */ /* 0x000fe40000010000 */
[----:B------:R-:W-:Y:S05]  /*1bd0*/  @!P1 BRA `(.L_x_26) ;  /* 0x0000000000d49947 */ /* 0x000fea0003800000 */
[----:B------:R-:W-:Y:S01]  /*1be0*/  UIADD3 UR4, UR38, 0x1, URZ ;  /* 0x0000000126047890 */ /* 0x000fe2000fffe03f */
[----:B------:R-:W-:Y:S02]  /*1bf0*/  IMAD.U32 R0, RZ, RZ, UR43 ;  /* 0x0000002bff007e24 */ /* 0x000fe4000f8e00ff */
[----:B------:R-:W-:Y:S01]  /*1c00*/  IMAD.U32 R3, RZ, RZ, UR38 ;  /* 0x00000026ff037e24 */ /* 0x000fe2000f8e00ff */
[----:B------:R-:W-:-:S04]  /*1c10*/  UISETP.NE.AND UP0, UPT, UR4, 0x12, UPT ;  /* 0x000000120400788c */ /* 0x000fc8000bf05270 */
[----:B------:R-:W-:Y:S02]  /*1c20*/  USEL UR5, URZ, 0x1, UP0 ;  /* 0x000000013f057887 */ /* 0x000fe40008000000 */
[----:B------:R-:W-:Y:S02]  /*1c30*/  USEL UR8, UR4, URZ, UP0 ;  /* 0x0000003f04087287 */ /* 0x000fe40008000000 */
[----:B------:R-:W-:-:S06]  /*1c40*/  ULOP3.LUT UR5, UR39, UR5, URZ, 0x3c, !UPT ;  /* 0x0000000527057292 */ /* 0x000fcc000f8e3c3f */
[----:B------:R-:W-:-:S07]  /*1c50*/  IMAD.U32 R6, RZ, RZ, UR5 ;  /* 0x00000005ff067e24 */ /* 0x000fce000f8e00ff */
.L_x_33:
[----:B------:R-:W-:Y:S05]  /*1c60*/  @!P0 BRA `(.L_x_27) ;  /* 0x0000000000048947 */ /* 0x000fea0003800000 */
[----:B------:R-:W-:Y:S01]  /*1c70*/  BPT.TRAP 0x1 ;  /* 0x000000040000795c */ /* 0x000fe20000300000 */
.L_x_27:
[----:B------:R-:W-:Y:S01]  /*1c80*/  ULEA UR4, UR8, UR41, 0x3 ;  /* 0x0000002908047291 */ /* 0x000fe2000f8e183f */
[----:B------:R-:W-:-:S08]  /*1c90*/  SHF.L.U32 R4, R6, 0x1f, RZ ;  /* 0x0000001f06047819 */ /* 0x000fd000000006ff */
[----:B------:R1:W2:Y:S01]  /*1ca0*/  SYNCS.PHASECHK.TRANS64.TRYWAIT P1, [UR4], R4 ;  /* 0x00000004ff0075a7 */ /* 0x0002a20008020144 */
[----:B------:R-:W-:Y:S05]  /*1cb0*/  @!P0 BRA `(.L_x_28) ;  /* 0x0000000000048947 */ /* 0x000fea0003800000 */
[----:B------:R-:W-:Y:S01]  /*1cc0*/  BPT.TRAP 0x1 ;  /* 0x000000040000795c */ /* 0x000fe20000300000 */
.L_x_28:
[----:B--2---:R-:W-:Y:S05]  /*1cd0*/  @P1 BRA `(.L_x_29) ;  /* 0x0000000000081947 */ /* 0x004fea0003800000 */
[----:B------:R-:W2:Y:S02]  /*1ce0*/  SYNCS.PHASECHK.TRANS64.TRYWAIT P1, [UR4], R4 ;  /* 0x00000004ff0075a7 */ /* 0x000ea40008020144 */
[----:B--2---:R-:W-:Y:S05]  /*1cf0*/  @!P1 BRA `(.L_x_30) ;  /* 0x0000005400f09947 */ /* 0x004fea0003800000 */
.L_x_29:
[----:B------:R-:W-:Y:S01]  /*1d00*/  ULEA UR4, UR8, UR44, 0x8 ;  /* 0x0000002c08047291 */ /* 0x000fe2000f8e403f */
[----:B------:R-:W-:Y:S01]  /*1d10*/  WARPGROUP.ARRIVE ;  /* 0x00000000000079c5 */ /* 0x000fe20000000000 */
[----:B------:R-:W-:Y:S01]  /*1d20*/  ULEA UR6, UR8, UR45, 0x9 ;  /* 0x0000002d08067291 */ /* 0x000fe2000f8e483f */
[----:B------:R-:W-:Y:S01]  /*1d30*/  UMOV UR5, 0x80000020 ;  /* 0x8000002000057882 */ /* 0x000fe20000000000 */
[----:B------:R-:W-:-:S07]  /*1d40*/  UMOV UR7, 0x80000020 ;  /* 0x8000002000077882 */ /* 0x000fce0000000000 */
[----:B------:R-:W-:Y:S01]  /*1d50*/  IGMMA.64x128x32.S8.S8 R24, gdesc[UR4], R24, gsb0 ;  /* 0x03600000041879f1 */ /* 0x000fe20008041018 */
        /* <DEDUP_REMOVED lines=9> */
[----:B------:R-:W-:Y:S01]  /*1df0*/  BPT.TRAP 0x1 ;  /* 0x000000040000795c */ /* 0x000fe20000300000 */
.L_x_31:
[----:B------:R-:W-:-:S13]  /*1e00*/  ISETP.NE.AND P1, PT, R100, RZ, PT ;  /* 0x000000ff6400720c */ /* 0x000fda0003f25270 */
[----:B-12---:R-:W-:-:S05]  /*1e10*/  @P1 LEA R4, R3, UR41, 0x3 ;  /* 0x0000002903041c11 */ /* 0x006fca000f8e18ff */
[----:B------:R-:W-:-:S05]  /*1e20*/  @P1 VIADD R5, R4, 0x90 ;  /* 0x0000009004051836 */ /* 0x000fca0000000000 */
[----:B------:R-:W-:-:S04]  /*1e30*/  @P1 PRMT R5, R88, 0x654, R5 ;  /* 0x0000065458051816 */ /* 0x000fc80000000005 */
[----:B------:R1:W-:Y:S01]  /*1e40*/  @P1 SYNCS.ARRIVE.TRANS64.RED.A1T0 RZ, [R5+URZ], RZ ;  /* 0x000000ff05ff19a7 */ /* 0x0003e2000810043f */
[----:B------:R-:W-:-:S13]  /*1e50*/  ISETP.GT.U32.AND P1, PT, R16, 0x1, PT ;  /* 0x000000011000780c */ /* 0x000fda0003f24070 */
[----:B-1----:R-:W-:Y:S05]  /*1e60*/  @P1 BRA `(.L_x_32) ;  /* 0x0000000000041947 */ /* 0x002fea0003800000 */
[----:B------:R-:W-:Y:S01]  /*1e70*/  BPT.TRAP 0x1 ;  /* 0x000000040000795c */ /* 0x000fe20000300000 */
.L_x_32:
[----:B------:R-:W-:Y:S01]  /*1e80*/  UIADD3 UR8, UR8, 0x1, URZ ;  /* 0x0000000108087890 */ /* 0x000fe2000fffe03f */
[C---:B------:R-:W-:Y:S01]  /*1e90*/  ISETP.GT.AND P2, PT, R0.reuse, 0x1, PT ;  /* 0x000000010000780c */ /* 0x040fe20003f44270 */
[----:B------:R-:W-:Y:S02]  /*1ea0*/  VIADD R3, R3, 0x1 ;  /* 0x0000000103037836 */ /* 0x000fe40000000000 */
[----:B------:R-:W-:Y:S01]  /*1eb0*/  UISETP.NE.AND UP0, UPT, UR8, 0x12, UPT ;  /* 0x000000120800788c */ /* 0x000fe2000bf05270 */
[----:B------:R-:W-:Y:S02]  /*1ec0*/  VIADD R0, R0, 0xffffffff ;  /* 0xffffffff00007836 */ /* 0x000fe40000000000 */
[C---:B------:R-:W-:Y:S01]  /*1ed0*/  ISETP.NE.AND P1, PT, R3.reuse, 0x12, PT ;  /* 0x000000120300780c */ /* 0x040fe20003f25270 */
[----:B------:R-:W-:Y:S02]  /*1ee0*/  USEL UR4, URZ, 0x1, UP0 ;  /* 0x000000013f047887 */ /* 0x000fe40008000000 */
[----:B------:R-:W-:Y:S01]  /*1ef0*/  USEL UR8, UR8, URZ, UP0 ;  /* 0x0000003f08087287 */ /* 0x000fe20008000000 */
[----:B------:R-:W-:-:S03]  /*1f00*/  SEL R3, R3, RZ, P1 ;  /* 0x000000ff03037207 */ /* 0x000fc60000800000 */
[----:B------:R-:W-:Y:S01]  /*1f10*/  LOP3.LUT R6, R6, UR4, RZ, 0x3c, !PT ;  /* 0x0000000406067c12 */ /* 0x000fe2000f8e3cff */
[----:B------:R-:W-:Y:S07]  /*1f20*/  @P2 BRA `(.L_x_33) ;  /* 0xfffffffc004c2947 */ /* 0x000fee000383ffff */
.L_x_26:
[----:B------:R-:W1:Y:S01]  /*1f30*/  LDC R0, c[0x0][0x28c] ;  /* 0x0000a300ff007b82 */ /* 0x000e620000000800 */
[----:B------:R2:W-:Y:S01]  /*1f40*/  SYNCS.ARRIVE.TRANS64.A1T0 RZ, [R95+UR47], RZ ;  /* 0x000000ff5fff79a7 */ /* 0x0005e2000810002f */
[----:B-1----:R-:W-:-:S13]  /*1f50*/  ISETP.GE.AND P1, PT, R0, 0x1, PT ;  /* 0x000000010000780c */ /* 0x002fda0003f26270 */
[----:B--2---:R-:W-:Y:S05]  /*1f60*/  @!P1 BRA `(.L_x_34) ;  /* 0x0000000000449947 */ /* 0x004fea0003800000 */
[----:B------:R-:W-:Y:S05]  /*1f70*/  @!P0 BRA `(.L_x_35) ;  /* 0x0000000000048947 */ /* 0x000fea0003800000 */
[----:B------:R-:W-:Y:S01]  /*1f80*/  BPT.TRAP 0x1 ;  /* 0x000000040000795c */ /* 0x000fe20000300000 */
.L_x_35:
[----:B------:R-:W-:-:S13]  /*1f90*/  ISETP.NE.AND P0, PT, R100, RZ, PT ;  /* 0x000000ff6400720c */ /* 0x000fda0003f05270 */
[----:B------:R-:W-:-:S05]  /*1fa0*/  VOTEU.ANY UP0, P0 ;  /* 0x00000000003f7886 */ /* 0x000fca0000000100 */
[----:B------:R-:W-:-:S06]  /*1fb0*/  @UP0 UIADD3 UR4, UR43, UR38, URZ ;  /* 0x000000262b040290 */ /* 0x000fcc000fffe03f */
[----:B------:R-:W-:Y:S02]  /*1fc0*/  IMAD.U32 R4, RZ, RZ, UR4 ;  /* 0x00000004ff047e24 */ /* 0x000fe4000f8e00ff */
[----:B------:R-:W-:Y:S02]  /*1fd0*/  IMAD.U32 R3, RZ, RZ, UR4 ;  /* 0x00000004ff037e24 */ /* 0x000fe4000f8e00ff */
[----:B------:R-:W-:-:S05]  /*1fe0*/  @P0 IMAD.WIDE.U32 R4, R4, 0x38e38e39, RZ ;  /* 0x38e38e3904040825 */ /* 0x000fca00078e00ff */
[----:B------:R-:W-:-:S05]  /*1ff0*/  @P0 SHF.R.U32.HI R0, RZ, 0x2, R5 ;  /* 0x00000002ff000819 */ /* 0x000fca0000011605 */
[----:B------:R-:W-:-:S05]  /*2000*/  @P0 IMAD R0, R0, -0x12, R3 ;  /* 0xffffffee00000824 */ /* 0x000fca00078e0203 */
[----:B------:R-:W-:-:S05]  /*2010*/  @P0 LEA R0, R0, UR41, 0x3 ;  /* 0x0000002900000c11 */ /* 0x000fca000f8e18ff */
[----:B------:R-:W-:-:S05]  /*2020*/  @P0 VIADD R3, R0, 0x90 ;  /* 0x0000009000030836 */ /* 0x000fca0000000000 */
[----:B------:R-:W-:-:S04]  /*2030*/  @P0 PRMT R3, R88, 0x654, R3 ;  /* 0x0000065458030816 */ /* 0x000fc80000000003 */
[----:B------:R1:W-:Y:S01]  /*2040*/  @P0 SYNCS.ARRIVE.TRANS64.RED.A1T0 RZ, [R3+URZ], RZ ;  /* 0x000000ff03ff09a7 */ /* 0x0003e2000810043f */
[----:B------:R-:W-:-:S13]  /*2050*/  ISETP.GT.U32.AND P0, PT, R16, 0x1, PT ;  /* 0x000000011000780c */ /* 0x000fda0003f04070 */
[----:B-1----:R-:W-:Y:S05]  /*2060*/  @P0 BRA `(.L_x_34) ;  /* 0x0000000000040947 */ /* 0x002fea0003800000 */
[----:B------:R-:W-:Y:S01]  /*2070*/  BPT.TRAP 0x1 ;  /* 0x000000040000795c */ /* 0x000fe20000300000 */
.L_x_34:
[----:B------:R-:W-:Y:S01]  /*2080*/  SHF.L.U32 R3, R101, 0x1f, RZ ;  /* 0x0000001f65037819 */ /* 0x000fe200000006ff */
[----:B------:R-:W-:Y:S01]  /*2090*/  UIADD3 UR38, UR46, UR38, URZ ;  /* 0x000000262e267290 */ /* 0x000fe2000fffe03f */
[----:B------:R-:W1:Y:S01]  /*20a0*/  LDC R14, c[0x0][0x288] ;  /* 0x0000a200ff0e7b82 */ /* 0x000e620000000800 */
[----:B------:R-:W-:Y:S01]  /*20b0*/  UISETP.GE.U32.AND UP1, UPT, UR46, 0x12, UPT ;  /* 0x000000122e00788c */ /* 0x000fe2000bf26070 */
[----:B------:R-:W-:Y:S01]  /*20c0*/  IMAD.SHL.U32 R8, R91, 0x2, RZ ;  /* 0x000000025b087824 */ /* 0x000fe200078e00ff */
[----:B------:R-:W-:Y:S02]  /*20d0*/  UISETP.GT.U32.AND UP0, UPT, UR38, 0x11, UPT ;  /* 0x000000112600788c */ /* 0x000fe4000bf04070 */
[----:B------:R-:W-:Y:S02]  /*20e0*/  UIMAD.WIDE.U32 UR4, UR38, 0x38e38e39, URZ ;  /* 0x38e38e39260478a5 */ /* 0x000fe4000f8e003f */
[----:B------:R-:W-:Y:S01]  /*20f0*/  UISETP.LT.U32.AND UP0, UPT, UR46, 0x12, UP0 ;  /* 0x000000122e00788c */ /* 0x000fe20008701070 */
[----:B------:R-:W2:Y:S01]  /*2100*/  SYNCS.PHASECHK.TRANS64.TRYWAIT P0, [R94+UR42+0x10], R3 ;  /* 0x000010035e0075a7 */ /* 0x000ea2000800016a */
[----:B------:R-:W-:Y:S01]  /*2110*/  USHF.R.U32.HI UR4, URZ, 0x2, UR5 ;  /* 0x000000023f047899 */ /* 0x000fe20008011605 */
[----:B------:R-:W-:Y:S01]  /*2120*/  SHF.R.S32.HI R9, RZ, 0x1f, R8 ;  /* 0x0000001fff097819 */ /* 0x000fe20000011408 */
[----:B------:R-:W-:-:S02]  /*2130*/  USEL UR6, URZ, 0x1, !UP0 ;  /* 0x000000013f067887 */ /* 0x000fc4000c000000 */
[----:B------:R-:W-:Y:S02]  /*2140*/  UIMAD UR38, UR4, -0x12, UR38 ;  /* 0xffffffee042678a4 */ /* 0x000fe4000f8e0226 */
[----:B------:R-:W-:-:S04]  /*2150*/  ULOP3.LUT UR39, UR39, UR6, URZ, 0x3c, !UPT ;  /* 0x0000000627277292 */ /* 0x000fc8000f8e3c3f */
[----:B------:R-:W-:Y:S01]  /*2160*/  @UP1 ULOP3.LUT UR39, UR39, 0x1, UR4, 0x78, !UPT ;  /* 0x0000000127271892 */ /* 0x000fe2000f8e7804 */
[----:B-12---:R-:W-:Y:S11]  /*2170*/  @!P0 BRA `(.L_x_36) ;  /* 0x0000005000e88947 */ /* 0x006ff60003800000 */
.L_x_208:
[----:B-1----:R-:W-:Y:S01]  /*2180*/  IMAD.SHL.U32 R3, R19, 0x40, RZ ;  /* 0x0000004013037824 */ /* 0x002fe200078e00ff */
[----:B------:R-:W-:Y:S01]  /*2190*/  ULDC UR6, c[0x0][0x284] ;  /* 0x0000a10000067ab9 */ /* 0x000fe20000000800 */
[----:B------:R-:W-:Y:S01]  /*21a0*/  IMAD.SHL.U32 R15, R22, 0x80, RZ ;  /* 0x00000080160f7824 */ /* 0x000fe200078e00ff */
[----:B------:R-:W-:Y:S01]  /*21b0*/  SHF.R.S32.HI R104, RZ, 0x1f, R2 ;  /* 0x0000001fff687819 */ /* 0x000fe20000011402 */
[----:B------:R-:W-:Y:S01]  /*21c0*/  ULDC.64 UR4, c[0x0][0x5d0] ;  /* 0x0001740000047ab9 */ /* 0x000fe20000000a00 */
[----:B------:R-:W-:Y:S01]  /*21d0*/  ISETP.GE.AND P0, PT, R3, UR6, PT ;  /* 0x0000000603007c0c */ /* 0x000fe2000bf06270 */
[----:B------:R-:W-:Y:S01]  /*21e0*/  IMAD.WIDE.U32 R4, R2, UR4, R8 ;  /* 0x0000000402047c25 */ /* 0x000fe2000f8e0008 */
[----:B------:R-:W-:Y:S02]  /*21f0*/  SHF.R.S32.HI R22, RZ, 0x1f, R15 ;  /* 0x0000001fff167819 */ /* 0x000fe4000001140f */
[C---:B------:R-:W-:Y:S01]  /*2200*/  ISETP.GE.OR P0, PT, R15.reuse, R14, P0 ;  /* 0x0000000e0f00720c */ /* 0x040fe20000706670 */
[----:B------:R-:W-:Y:S01]  /*2210*/  IMAD R7, R104, UR4, RZ ;  /* 0x0000000468077c24 */ /* 0x000fe2000f8e02ff */
[----:B------:R-:W-:-:S03]  /*2220*/  IADD3 R4, P1, R15, R4, RZ ;  /* 0x000000040f047210 */ /* 0x000fc60007f3e0ff */
[----:B------:R-:W-:-:S05]  /*2230*/  IMAD R7, R2, UR5, R7 ;  /* 0x0000000502077c24 */ /* 0x000fca000f8e0207 */
[----:B------:R-:W-:-:S03]  /*2240*/  IADD3.X R5, R22, R5, R7, P1, !PT ;  /* 0x0000000516057210 */ /* 0x000fc60000ffe407 */
[----:B------:R-:W-:Y:S05]  /*2250*/  @P0 BRA `(.L_x_37) ;  /* 0x0000003000b00947 */ /* 0x000fea0003800000 */
[----:B------:R-:W1:Y:S01]  /*2260*/  LDC.64 R10, c[0x0][0x5c8] ;  /* 0x00017200ff0a7b82 */ /* 0x000e620000000a00 */
[----:B0-----:R-:W-:Y:S01]  /*2270*/  IMAD.WIDE R12, R19, 0x40, R92 ;  /* 0x00000040130c7825 */ /* 0x001fe200078e025c */
[----:B------:R-:W-:Y:S01]  /*2280*/  ULDC.64 UR4, c[0x0][0x5c0] ;  /* 0x0001700000047ab9 */ /* 0x000fe20000000a00 */
[----:B------:R-:W-:Y:S02]  /*2290*/  BSSY B0, `(.L_x_37) ;  /* 0x0000328000007945 */ /* 0x000fe40003800000 */
[----:B------:R-:W-:Y:S02]  /*22a0*/  IMAD.IADD R19, R98, 0x1, -R3 ;  /* 0x0000000162137824 */ /* 0x000fe400078e0a03 */
[-C--:B-1----:R-:W-:Y:S02]  /*22b0*/  IMAD R0, R13, R10.reuse, RZ ;  /* 0x0000000a0d007224 */ /* 0x082fe400078e02ff */
[----:B------:R-:W-:-:S04]  /*22c0*/  IMAD.WIDE.U32 R4, R12, R10, R4 ;  /* 0x0000000a0c047225 */ /* 0x000fc800078e0004 */
[----:B------:R-:W-:Y:S01]  /*22d0*/  IMAD R7, R12, R11, R0 ;  /* 0x0000000b0c077224 */ /* 0x000fe200078e0200 */
[----:B------:R-:W-:Y:S01]  /*22e0*/  IADD3 R4, P0, R4, UR4, RZ ;  /* 0x0000000404047c10 */ /* 0x000fe2000ff1e0ff */
[----:B------:R-:W-:Y:S02]  /*22f0*/  IMAD R0, R91, -0x2, R14 ;  /* 0xfffffffe5b007824 */ /* 0x000fe400078e020e */
[----:B------:R-:W-:Y:S01]  /*2300*/  IMAD.IADD R7, R5, 0x1, R7 ;  /* 0x0000000105077824 */ /* 0x000fe200078e0207 */
[----:B------:R-:W-:Y:S01]  /*2310*/  LEA R6, P1, R10, R4, 0x3 ;  /* 0x000000040a067211 */ /* 0x000fe200078218ff */
[----:B------:R-:W-:-:S03]  /*2320*/  IMAD.IADD R0, R0, 0x1, -R15 ;  /* 0x0000000100007824 */ /* 0x000fc600078e0a0f */
[----:B------:R-:W-:Y:S02]  /*2330*/  IADD3.X R5, R7, UR5, RZ, P0, !PT ;  /* 0x0000000507057c10 */ /* 0x000fe400087fe4ff */
[----:B-----5:R-:W-:Y:S02]  /*2340*/  ISETP.NE.AND P0, PT, R90, RZ, PT ;  /* 0x000000ff5a00720c */ /* 0x020fe40003f05270 */
[----:B------:R-:W-:-:S11]  /*2350*/  LEA.HI.X R7, R10, R5, R11, 0x3, P1 ;  /* 0x000000050a077211 */ /* 0x000fd600008f1c0b */
[----:B------:R-:W-:Y:S05]  /*2360*/  @!P0 BRA `(.L_x_38) ;  /* 0x0000002400608947 */ /* 0x000fea0003800000 */
[----:B------:R-:W0:Y:S01]  /*2370*/  LDC.64 R20, c[0x0][0x5b0] ;  /* 0x00016c00ff147b82 */ /* 0x000e220000000a00 */
[----:B------:R-:W-:Y:S01]  /*2380*/  ULDC.64 UR4, c[0x0][0x5b8] ;  /* 0x00016e0000047ab9 */ /* 0x000fe20000000a00 */
[----:B------:R-:W-:Y:S01]  /*2390*/  ISETP.GE.AND P1, PT, R19, 0x1, PT ;  /* 0x000000011300780c */ /* 0x000fe20003f26270 */
[----:B------:R-:W-:Y:S01]  /*23a0*/  IMAD.WIDE.U32 R8, R2, UR4, R8 ;  /* 0x0000000402087c25 */ /* 0x000fe2000f8e0008 */
[----:B------:R-:W-:Y:S02]  /*23b0*/  BSSY B1, `(.L_x_39) ;  /* 0x000000e000017945 */ /* 0x000fe40003800000 */
[----:B------:R-:W-:Y:S01]  /*23c0*/  ISETP.LT.OR P2, PT, R0, 0x1, !P1 ;  /* 0x000000010000780c */ /* 0x000fe20004f41670 */
[----:B------:R-:W-:Y:S01]  /*23d0*/  IMAD R3, R104, UR4, RZ ;  /* 0x0000000468037c24 */ /* 0x000fe2000f8e02ff */
[----:B------:R-:W1:Y:S01]  /*23e0*/  LDC.64 R102, c[0x0][0x5a8] ;  /* 0x00016a00ff667b82 */ /* 0x000e620000000a00 */
[----:B------:R-:W-:Y:S02]  /*23f0*/  IADD3 R10, P0, R15, R8, RZ ;  /* 0x000000080f0a7210 */ /* 0x000fe40007f1e0ff */
[----:B------:R-:W-:-:S05]  /*2400*/  IMAD R3, R2, UR5, R3 ;  /* 0x0000000502037c24 */ /* 0x000fca000f8e0203 */
[----:B------:R-:W-:Y:S01]  /*2410*/  IADD3.X R11, R22, R9, R3, P0, !PT ;  /* 0x00000009160b7210 */ /* 0x000fe200007fe403 */
[-C--:B0-----:R-:W-:Y:S02]  /*2420*/  IMAD R8, R13, R20.reuse, RZ ;  /* 0x000000140d087224 */ /* 0x081fe400078e02ff */
[----:B------:R-:W-:-:S04]  /*2430*/  IMAD.WIDE.U32 R2, R12, R20, R10 ;  /* 0x000000140c027225 */ /* 0x000fc800078e000a */
[----:B------:R-:W-:Y:S01]  /*2440*/  IMAD R15, R12, R21, R8 ;  /* 0x000000150c0f7224 */ /* 0x000fe200078e0208 */
[----:B-1----:R-:W-:-:S04]  /*2450*/  IADD3 R2, P0, R2, R102, RZ ;  /* 0x0000006602027210 */ /* 0x002fc80007f1e0ff */
[----:B------:R-:W-:Y:S01]  /*2460*/  IADD3.X R3, R103, R3, R15, P0, !PT ;  /* 0x0000000367037210 */ /* 0x000fe200007fe40f */
[----:B------:R-:W-:Y:S08]  /*2470*/  @P2 BRA `(.L_x_40) ;  /* 0x0000000000042947 */ /* 0x000ff00003800000 */
[----:B------:R0:W5:Y:S02]  /*2480*/  LDG.E.U8 R99, desc[UR36][R2.64] ;  /* 0x0000002402637981 */ /* 0x000164000c1e1100 */
.L_x_40:
[----:B------:R-:W-:Y:S05]  /*2490*/  BSYNC B1 ;  /* 0x0000000000017941 */ /* 0x000fea0003800000 */
.L_x_39:
[----:B-----5:R-:W-:Y:S01]  /*24a0*/  LOP3.LUT R8, R99, 0xffff, RZ, 0xc0, !PT ;  /* 0x0000ffff63087812 */ /* 0x020fe200078ec0ff */
[----:B------:R-:W-:Y:S01]  /*24b0*/  BSSY B1, `(.L_x_41) ;  /* 0x0000010000017945 */ /* 0x000fe20003800000 */
[----:B------:R-:W-:Y:S02]  /*24c0*/  SHF.L.U64.HI R9, R20, 0x3, R21 ;  /* 0x0000000314097819 */ /* 0x000fe40000010215 */
[----:B------:R-:W-:Y:S01]  /*24d0*/  PRMT R13, R8, 0x8880, RZ ;  /* 0x00008880080d7816 */ /* 0x000fe200000000ff */
[----:B------:R-:W-:Y:S01]  /*24e0*/  IMAD.SHL.U32 R8, R20, 0x8, RZ ;  /* 0x0000000814087824 */ /* 0x000fe200078e00ff */
[----:B------:R-:W-:-:S03]  /*24f0*/  ISETP.GE.AND P0, PT, R19, 0x9, PT ;  /* 0x000000091300780c */ /* 0x000fc60003f06270 */
[----:B------:R-:W-:Y:S02]  /*2500*/  IMAD R14, R13, R90, RZ ;  /* 0x0000005a0d0e7224 */ /* 0x000fe400078e02ff */
[----:B------:R-:W-:-:S04]  /*2510*/  IMAD.WIDE.U32 R8, R12, R20, R8 ;  /* 0x000000140c087225 */ /* 0x000fc800078e0008 */
[----:B------:R-:W-:Y:S01]  /*2520*/  @!P2 IMAD R13, R24, R89, R14 ;  /* 0x00000059180da224 */ /* 0x000fe200078e020e */
[----:B------:R-:W-:Y:S01]  /*2530*/  IADD3 R8, P3, P4, R10, R102, R8 ;  /* 0x000000660a087210 */ /* 0x000fe20007c7e008 */
[----:B------:R-:W-:-:S03]  /*2540*/  IMAD.IADD R12, R15, 0x1, R9 ;  /* 0x000000010f0c7824 */ /* 0x000fc600078e0209 */
[----:B------:R1:W-:Y:S01]  /*2550*/  @!P2 STG.E.U8 desc[UR36][R4.64], R13 ;  /* 0x0000000d0400a986 */ /* 0x0003e2000c101124 */
[----:B------:R-:W-:-:S13]  /*2560*/  ISETP.LT.OR P2, PT, R0, 0x2, !P1 ;  /* 0x000000020000780c */ /* 0x000fda0004f41670 */
[----:B-1----:R-:W-:Y:S05]  /*2570*/  @P2 BRA `(.L_x_42) ;  /* 0x00000000000c2947 */ /* 0x002fea0003800000 */
[----:B------:R-:W2:Y:S02]  /*2580*/  LDG.E.U8 R99, desc[UR36][R2.64+0x1] ;  /* 0x0000012402637981 */ /* 0x000ea4000c1e1100 */
[----:B--2---:R-:W-:-:S05]  /*2590*/  PRMT R13, R99, 0x8880, RZ ;  /* 0x00008880630d7816 */ /* 0x004fca00000000ff */
[----:B------:R-:W-:-:S07]  /*25a0*/  IMAD R14, R13, R90, RZ ;  /* 0x0000005a0d0e7224 */ /* 0x000fce00078e02ff */
.L_x_42:
[----:B------:R-:W-:Y:S05]  /*25b0*/  BSYNC B1 ;  /* 0x0000000000017941 */ /* 0x000fea0003800000 */
.L_x_41:
[----:B------:R-:W-:Y:S01]  /*25c0*/  IADD3.X R9, R11, R103, R12, P3, P4 ;  /* 0x000000670b097210 */ /* 0x000fe20001fe840c */
[----:B------:R-:W-:Y:S01]  /*25d0*/  @!P2 IMAD R25, R25, R89, R14 ;  /* 0x000000591919a224 */ /* 0x000fe200078e020e */
[C---:B------:R-:W-:Y:S01]  /*25e0*/  ISETP.LT.OR P3, PT, R0.reuse, 0x1, !P0 ;  /* 0x000000010000780c */ /* 0x040fe20004761670 */
[----:B------:R-:W-:Y:S01]  /*25f0*/  BSSY B1, `(.L_x_43) ;  /* 0x0000008000017945 */ /* 0x000fe20003800000 */
[C---:B------:R-:W-:Y:S02]  /*2600*/  ISETP.LT.OR P4, PT, R0.reuse, 0x9, !P1 ;  /* 0x000000090000780c */ /* 0x040fe40004f81670 */
[----:B------:R1:W-:Y:S01]  /*2610*/  @!P2 STG.E.U8 desc[UR36][R4.64+0x1], R25 ;  /* 0x000001190400a986 */ /* 0x0003e2000c101124 */
[----:B------:R-:W-:-:S08]  /*2620*/  ISETP.LT.OR P2, PT, R0, 0x2, !P0 ;  /* 0x000000020000780c */ /* 0x000fd00004741670 */
[----:B------:R-:W-:Y:S05]  /*2630*/  @P3 BRA `(.L_x_44) ;  /* 0x00000000000c3947 */ /* 0x000fea0003800000 */
[----:B------:R-:W2:Y:S02]  /*2640*/  LDG.E.U8 R99, desc[UR36][R8.64] ;  /* 0x0000002408637981 */ /* 0x000ea4000c1e1100 */
[----:B--2---:R-:W-:-:S05]  /*2650*/  PRMT R11, R99, 0x8880, RZ ;  /* 0x00008880630b7816 */ /* 0x004fca00000000ff */
[----:B------:R-:W-:-:S07]  /*2660*/  IMAD R14, R11, R90, RZ ;  /* 0x0000005a0b0e7224 */ /* 0x000fce00078e02ff */
.L_x_44:
[----:B------:R-:W-:Y:S05]  /*2670*/  BSYNC B1 ;  /* 0x0000000000017941 */ /* 0x000fea0003800000 */
.L_x_43:
[----:B------:R-:W-:Y:S01]  /*2680*/  @!P3 IMAD R11, R26, R89, R14 ;  /* 0x000000591a0bb224 */ /* 0x000fe200078e020e */
[----:B------:R-:W-:Y:S04]  /*2690*/  BSSY B1, `(.L_x_45) ;  /* 0x0000006000017945 */ /* 0x000fe80003800000 */
[----:B------:R2:W-:Y:S01]  /*26a0*/  @!P3 STG.E.U8 desc[UR36][R6.64], R11 ;  /* 0x0000000b0600b986 */ /* 0x0005e2000c101124 */
[----:B------:R-:W-:Y:S05]  /*26b0*/  @P2 BRA `(.L_x_46) ;  /* 0x00000000000c2947 */ /* 0x000fea0003800000 */
[----:B------:R-:W2:Y:S02]  /*26c0*/  LDG.E.U8 R99, desc[UR36][R8.64+0x1] ;  /* 0x0000012408637981 */ /* 0x000ea4000c1e1100 */
[----:B--2---:R-:W-:-:S05]  /*26d0*/  PRMT R11, R99, 0x8880, RZ ;  /* 0x00008880630b7816 */ /* 0x004fca00000000ff */
[----:B------:R-:W-:-:S07]  /*26e0*/  IMAD R14, R11, R90, RZ ;  /* 0x0000005a0b0e7224 */ /* 0x000fce00078e02ff */
.L_x_46:
[----:B------:R-:W-:Y:S05]  /*26f0*/  BSYNC B1 ;  /* 0x0000000000017941 */ /* 0x000fea0003800000 */
.L_x_45:
[----:B------:R-:W-:Y:S01]  /*2700*/  @!P2 IMAD R27, R27, R89, R14 ;  /* 0x000000591b1ba224 */ /* 0x000fe200078e020e */
[----:B------:R-:W-:Y:S04]  /*2710*/  BSSY B1, `(.L_x_47) ;  /* 0x0000006000017945 */ /* 0x000fe80003800000 */
[----:B------:R3:W-:Y:S01]  /*2720*/  @!P2 STG.E.U8 desc[UR36][R6.64+0x1], R27 ;  /* 0x0000011b0600a986 */ /* 0x0007e2000c101124 */
[----:B------:R-:W-:Y:S05]  /*2730*/  @P4 BRA `(.L_x_48) ;  /* 0x00000000000c4947 */ /* 0x000fea0003800000 */
[----:B------:R-:W2:Y:S02]  /*2740*/  LDG.E.U8 R99, desc[UR36][R2.64+0x8] ;  /* 0x0000082402637981 */ /* 0x000ea4000c1e1100 */
[----:B--2---:R-:W-:-:S05]  /*2750*/  PRMT R11, R99, 0x8880, RZ ;  /* 0x00008880630b7816 */ /* 0x004fca00000000ff */
[----:B------:R-:W-:-:S07]  /*2760*/  IMAD R14, R11, R90, RZ ;  /* 0x0000005a0b0e7224 */ /* 0x000fce00078e02ff */
.L_x_48:
[----:B------:R-:W-:Y:S05]  /*2770*/  BSYNC B1 ;  /* 0x0000000000017941 */ /* 0x000fea0003800000 */
.L_x_47:
[----:B------:R-:W-:Y:S01]  /*2780*/  ISETP.LT.OR P2, PT, R0, 0xa, !P1 ;  /* 0x0000000a0000780c */ /* 0x000fe20004f41670 */
[----:B--2---:R-:W-:Y:S01]  /*2790*/  @!P4 IMAD R11, R28, R89, R14 ;  /* 0x000000591c0bc224 */ /* 0x004fe200078e020e */
[----:B------:R-:W-:Y:S01]  /*27a0*/  BSSY B1, `(.L_x_49) ;  /* 0x0000008000017945 */ /* 0x000fe20003800000 */
[----:B------:R-:W-:-:S03]  /*27b0*/  ISETP.LT.OR P3, PT, R0, 0x9, !P0 ;  /* 0x000000090000780c */ /* 0x000fc60004761670 */
[----:B------:R2:W-:Y:S01]  /*27c0*/  @!P4 STG.E.U8 desc[UR36][R4.64+0x8], R11 ;  /* 0x0000080b0400c986 */ /* 0x0005e2000c101124 */
[----:B------:R-:W-:-:S06]  /*27d0*/  ISETP.LT.OR P4, PT, R0, 0xa, !P0 ;  /* 0x0000000a0000780c */ /* 0x000fcc0004781670 */
[----:B------:R-:W-:Y:S07]  /*27e0*/  @P2 BRA `(.L_x_50) ;  /* 0x00000000000c2947 */ /* 0x000fee0003800000 */
[----:B------:R-:W2:Y:S02]  /*27f0*/  LDG.E.U8 R99, desc[UR36][R2.64+0x9] ;  /* 0x0000092402637981 */ /* 0x000ea4000c1e1100 */
[----:B--2---:R-:W-:-:S05]  /*2800*/  PRMT R11, R99, 0x8880, RZ ;  /* 0x00008880630b7816 */ /* 0x004fca00000000ff */
[----:B------:R-:W-:-:S07]  /*2810*/  IMAD R14, R11, R90, RZ ;  /* 0x0000005a0b0e7224 */ /* 0x000fce00078e02ff */
.L_x_50:
[----:B------:R-:W-:Y:S05]  /*2820*/  BSYNC B1 ;  /* 0x0000000000017941 */ /* 0x000fea0003800000 */
.L_x_49:
[----:B------:R-:W-:Y:S01]  /*2830*/  @!P2 IMAD R29, R29, R89, R14 ;  /* 0x000000591d1da224 */ /* 0x000fe200078e020e */
[----:B------:R-:W-:Y:S04]  /*2840*/  BSSY B1, `(.L_x_51) ;  /* 0x0000006000017945 */ /* 0x000fe80003800000 */
[----:B------:R4:W-:Y:S01]  /*2850*/  @!P2 STG.E.U8 desc[UR36][R4.64+0x9], R29 ;  /* 0x0000091d0400a986 */ /* 0x0009e2000c101124 */
[----:B------:R-:W-:Y:S05]  /*2860*/  @P3 BRA `(.L_x_52) ;  /* 0x00000000000c3947 */ /* 0x000fea0003800000 */
[----:B------:R-:W2:Y:S02]  /*2870*/  LDG.E.U8 R99, desc[UR36][R8.64+0x8] ;  /* 0x0000082408637981 */ /* 0x000ea4000c1e1100 */
[----:B--2---:R-:W-:-:S05]  /*2880*/  PRMT R11, R99, 0x8880, RZ ;  /* 0x00008880630b7816 */ /* 0x004fca00000000ff */
[----:B------:R-:W-:-:S07]  /*2890*/  IMAD R14, R11, R90, RZ ;  /* 0x0000005a0b0e7224 */ /* 0x000fce00078e02ff */
.L_x_52:
[----:B------:R-:W-:Y:S05]  /*28a0*/  BSYNC B1 ;  /* 0x0000000000017941 */ /* 0x000fea0003800000 */
.L_x_51:
[----:B--2---:R-:W-:Y:S01]  /*28b0*/  @!P3 IMAD R11, R30, R89, R14 ;  /* 0x000000591e0bb224 */ /* 0x004fe200078e020e */
[----:B------:R-:W-:Y:S04]  /*28c0*/  BSSY B1, `(.L_x_53) ;  /* 0x0000006000017945 */ /* 0x000fe80003800000 */
[----:B------:R2:W-:Y:S01]  /*28d0*/  @!P3 STG.E.U8 desc[UR36][R6.64+0x8], R11 ;  /* 0x0000080b0600b986 */ /* 0x0005e2000c101124 */
[----:B------:R-:W-:Y:S05]  /*28e0*/  @P4 BRA `(.L_x_54) ;  /* 0x00000000000c4947 */ /* 0x000fea0003800000 */
[----:B------:R-:W2:Y:S02]  /*28f0*/  LDG.E.U8 R99, desc[UR36][R8.64+0x9] ;  /* 0x0000092408637981 */ /* 0x000ea4000c1e1100 */
[----:B--2---:R-:W-:-:S05]  /*2900*/  PRMT R11, R99, 0x8880, RZ ;  /* 0x00008880630b7816 */ /* 0x004fca00000000ff */
[----:B------:R-:W-:-:S07]  /*2910*/  IMAD R14, R11, R90, RZ ;  /* 0x0000005a0b0e7224 */ /* 0x000fce00078e02ff */
.L_x_54:
[----:B------:R-:W-:Y:S05]  /*2920*/  BSYNC B1 ;  /* 0x0000000000017941 */ /* 0x000fea0003800000 */
.L_x_53:
[C---:B------:R-:W-:Y:S01]  /*2930*/  ISETP.LT.OR P2, PT, R0.reuse, 0x11, !P1 ;  /* 0x000000110000780c */ /* 0x040fe20004f41670 */
[----:B------:R-:W-:Y:S01]  /*2940*/  @!P4 IMAD R31, R31, R89, R14 ;  /* 0x000000591f1fc224 */ /* 0x000fe200078e020e */
        /* <DEDUP_REMOVED lines=8> */
.L_x_56:
[----:B------:R-:W-:Y:S05]  /*29d0*/  BSYNC B1 ;  /* 0x0000000000017941 */ /* 0x000fea0003800000 */
.L_x_55:
[----:B--2---:R-:W-:Y:S01]  /*29e0*/  @!P2 IMAD R11, R32, R89, R14 ;  /* 0x00000059200ba224 */ /* 0x004fe200078e020e */
[----:B------:R-:W-:Y:S04]  /*29f0*/  BSSY B1, `(.L_x_57) ;  /* 0x0000006000017945 */ /* 0x000fe80003800000 */
[----:B------:R2:W-:Y:S01]  /*2a00*/  @!P2 STG.E.U8 desc[UR36][R4.64+0x10], R11 ;  /* 0x0000100b0400a986 */ /* 0x0005e2000c101124 */
[----:B------:R-:W-:Y:S05]  /*2a10*/  @P3 BRA `(.L_x_58) ;  /* 0x00000000000c3947 */ /* 0x000fea0003800000 */
[----:B------:R-:W2:Y:S02]  /*2a20*/  LDG.E.U8 R99, desc[UR36][R2.64+0x11] ;  /* 0x0000112402637981 */ /* 0x000ea4000c1e1100 */
[----:B--2---:R-:W-:-:S05]  /*2a30*/  PRMT R11, R99, 0x8880, RZ ;  /* 0x00008880630b7816 */ /* 0x004fca00000000ff */
[----:B------:R-:W-:-:S07]  /*2a40*/  IMAD R14, R11, R90, RZ ;  /* 0x0000005a0b0e7224 */ /* 0x000fce00078e02ff */
.L_x_58:
[----:B------:R-:W-:Y:S05]  /*2a50*/  BSYNC B1 ;  /* 0x0000000000017941 */ /* 0x000fea0003800000 */
.L_x_57:
[----:B------:R-:W-:Y:S01]  /*2a60*/  @!P3 IMAD R33, R33, R89, R14 ;  /* 0x000000592121b224 */ /* 0x000fe200078e020e */
[----:B------:R-:W-:Y:S04]  /*2a70*/  BSSY B1, `(.L_x_59) ;  /* 0x0000006000017945 */ /* 0x000fe80003800000 */
[----:B------:R0:W-:Y:S01]  /*2a80*/  @!P3 STG.E.U8 desc[UR36][R4.64+0x11], R33 ;  /* 0x000011210400b986 */ /* 0x0001e2000c101124 */
[----:B------:R-:W-:Y:S05]  /*2a90*/  @P4 BRA `(.L_x_60) ;  /* 0x00000000000c4947 */ /* 0x000fea0003800000 */
[----:B------:R-:W2:Y:S02]  /*2aa0*/  LDG.E.U8 R99, desc[UR36][R8.64+0x10] ;  /* 0x0000102408637981 */ /* 0x000ea4000c1e1100 */
[----:B--2---:R-:W-:-:S05]  /*2ab0*/  PRMT R11, R99, 0x8880, RZ ;  /* 0x00008880630b7816 */ /* 0x004fca00000000ff */
[----:B------:R-:W-:-:S07]  /*2ac0*/  IMAD R14, R11, R90, RZ ;  /* 0x0000005a0b0e7224 */ /* 0x000fce00078e02ff */
.L_x_60:
[----:B------:R-:W-:Y:S05]  /*2ad0*/  BSYNC B1 ;  /* 0x0000000000017941 */ /* 0x000fea0003800000 */
.L_x_59:
        /* <DEDUP_REMOVED lines=10> */
.L_x_62:
[----:B------:R-:W-:Y:S05]  /*2b80*/  BSYNC B1 ;  /* 0x0000000000017941 */ /* 0x000fea0003800000 */
.L_x_61:
[----:B------:R-:W-:Y:S01]  /*2b90*/  @!P2 IMAD R35, R35, R89, R14 ;  /* 0x000000592323a224 */ /* 0x000fe200078e020e */
[----:B------:R-:W-:Y:S04]  /*2ba0*/  BSSY B1, `(.L_x_63) ;  /* 0x0000006000017945 */ /* 0x000fe80003800000 */
[----:B------:R0:W-:Y:S01]  /*2bb0*/  @!P2 STG.E.U8 desc[UR36][R6.64+0x11], R35 ;  /* 0x000011230600a986 */ /* 0x0001e2000c101124 */
[----:B------:R-:W-:Y:S05]  /*2bc0*/  @P3 BRA `(.L_x_64) ;  /* 0x00000000000c3947 */ /* 0x000fea0003800000 */
[----:B------:R-:W2:Y:S02]  /*2bd0*/  LDG.E.U8 R99, desc[UR36][R2.64+0x18] ;  /* 0x0000182402637981 */ /* 0x000ea4000c1e1100 */
[----:B--2---:R-:W-:-:S05]  /*2be0*/  PRMT R11, R99, 0x8880, RZ ;  /* 0x00008880630b7816 */ /* 0x004fca00000000ff */
[----:B------:R-:W-:-:S07]  /*2bf0*/  IMAD R14, R11, R90, RZ ;  /* 0x0000005a0b0e7224 */ /* 0x000fce00078e02ff */
.L_x_64:
[----:B------:R-:W-:Y:S05]  /*2c00*/  BSYNC B1 ;  /* 0x0000000000017941 */ /* 0x000fea0003800000 */
.L_x_63:
[----:B--2---:R-:W-:Y:S01]  /*2c10*/  @!P3 IMAD R11, R36, R89, R14 ;  /* 0x00000059240bb224 */ /* 0x004fe200078e020e */
[----:B------:R-:W-:Y:S04]  /*2c20*/  BSSY B1, `(.L_x_65) ;  /* 0x0000006000017945 */ /* 0x000fe80003800000 */
[----:B------:R2:W-:Y:S01]  /*2c30*/  @!P3 STG.E.U8 desc[UR36][R4.64+0x18], R11 ;  /* 0x0000180b0400b986 */ /* 0x0005e2000c101124 */
[----:B------:R-:W-:Y:S05]  /*2c40*/  @P4 BRA `(.L_x_66) ;  /* 0x00000000000c4947 */ /* 0x000fea0003800000 */
[----:B------:R-:W2:Y:S02]  /*2c50*/  LDG.E.U8 R99, desc[UR36][R2.64+0x19] ;  /* 0x0000192402637981 */ /* 0x000ea4000c1e1100 */
[----:B--2---:R-:W-:-:S05]  /*2c60*/  PRMT R11, R99, 0x8880, RZ ;  /* 0x00008880630b7816 */ /* 0x004fca00000000ff */
[----:B------:R-:W-:-:S07]  /*2c70*/  IMAD R14, R11, R90, RZ ;  /* 0x0000005a0b0e7224 */ /* 0x000fce00078e02ff */
.L_x_66:
[----:B------:R-:W-:Y:S05]  /*2c80*/  BSYNC B1 ;  /* 0x0000000000017941 */ /* 0x000fea0003800000 */
.L_x_65:
        /* <DEDUP_REMOVED lines=10> */
.L_x_68:
[----:B------:R-:W-:Y:S05]  /*2d30*/  BSYNC B1 ;  /* 0x0000000000017941 */ /* 0x000fea0003800000 */
.L_x_67:
[----:B--2---:R-:W-:Y:S01]  /*2d40*/  @!P2 IMAD R11, R38, R89, R14 ;  /* 0x00000059260ba224 */ /* 0x004fe200078e020e */
[----:B------:R-:W-:Y:S04]  /*2d50*/  BSSY B1, `(.L_x_69) ;  /* 0x0000006000017945 */ /* 0x000fe80003800000 */
[----:B------:R2:W-:Y:S01]  /*2d60*/  @!P2 STG.E.U8 desc[UR36][R6.64+0x18], R11 ;  /* 0x0000180b0600a986 */ /* 0x0005e2000c101124 */
[----:B------:R-:W-:Y:S05]  /*2d70*/  @P3 BRA `(.L_x_70) ;  /* 0x00000000000c3947 */ /* 0x000fea0003800000 */
[----:B------:R-:W2:Y:S02]  /*2d80*/  LDG.E.U8 R99, desc[UR36][R8.64+0x19] ;  /* 0x0000192408637981 */ /* 0x000ea4000c1e1100 */
[----:B--2---:R-:W-:-:S05]  /*2d90*/  PRMT R11, R99, 0x8880, RZ ;  /* 0x00008880630b7816 */ /* 0x004fca00000000ff */
[----:B------:R-:W-:-:S07]  /*2da0*/  IMAD R14, R11, R90, RZ ;  /* 0x0000005a0b0e7224 */ /* 0x000fce00078e02ff */
.L_x_70:
[----:B------:R-:W-:Y:S05]  /*2db0*/  BSYNC B1 ;  /* 0x0000000000017941 */ /* 0x000fea0003800000 */
.L_x_69:
[----:B------:R-:W-:Y:S01]  /*2dc0*/  @!P3 IMAD R39, R39, R89, R14 ;  /* 0x000000592727b224 */ /* 0x000fe200078e020e */
[----:B------:R-:W-:Y:S04]  /*2dd0*/  BSSY B1, `(.L_x_71) ;  /* 0x0000006000017945 */ /* 0x000fe80003800000 */
[----:B------:R0:W-:Y:S01]  /*2de0*/  @!P3 STG.E.U8 desc[UR36][R6.64+0x19], R39 ;  /* 0x000019270600b986 */ /* 0x0001e2000c101124 */
[----:B------:R-:W-:Y:S05]  /*2df0*/  @P4 BRA `(.L_x_72) ;  /* 0x00000000000c4947 */ /* 0x000fea0003800000 */
[----:B------:R-:W2:Y:S02]  /*2e00*/  LDG.E.U8 R99, desc[UR36][R2.64+0x20] ;  /* 0x0000202402637981 */ /* 0x000ea4000c1e1100 */
[----:B--2---:R-:W-:-:S05]  /*2e10*/  PRMT R11, R99, 0x8880, RZ ;  /* 0x00008880630b7816 */ /* 0x004fca00000000ff */
[----:B------:R-:W-:-:S07]  /*2e20*/  IMAD R14, R11, R90, RZ ;  /* 0x0000005a0b0e7224 */ /* 0x000fce00078e02ff */
.L_x_72:
[----:B------:R-:W-:Y:S05]  /*2e30*/  BSYNC B1 ;  /* 0x0000000000017941 */ /* 0x000fea0003800000 */
.L_x_71:
        /* <DEDUP_REMOVED lines=10> */
.L_x_74:
[----:B------:R-:W-:Y:S05]  /*2ee0*/  BSYNC B1 ;  /* 0x0000000000017941 */ /* 0x000fea0003800000 */
.L_x_73:
[----:B------:R-:W-:Y:S01]  /*2ef0*/  @!P2 IMAD R41, R41, R89, R14 ;  /* 0x000000592929a224 */ /* 0x000fe200078e020e */
[----:B------:R-:W-:Y:S04]  /*2f00*/  BSSY B1, `(.L_x_75) ;  /* 0x0000006000017945 */ /* 0x000fe80003800000 */
[----:B------:R0:W-:Y:S01]  /*2f10*/  @!P2 STG.E.U8 desc[UR36][R4.64+0x21], R41 ;  /* 0x000021290400a986 */ /* 0x0001e2000c101124 */
[----:B------:R-:W-:Y:S05]  /*2f20*/  @P3 BRA `(.L_x_76) ;  /* 0x00000000000c3947 */ /* 0x000fea0003800000 */
[----:B------:R-:W2:Y:S02]  /*2f30*/  LDG.E.U8 R99, desc[UR36][R8.64+0x20] ;  /* 0x0000202408637981 */ /* 0x000ea4000c1e1100 */
[----:B--2---:R-:W-:-:S05]  /*2f40*/  PRMT R11, R99, 0x8880, RZ ;  /* 0x00008880630b7816 */ /* 0x004fca00000000ff */
[----:B------:R-:W-:-:S07]  /*2f50*/  IMAD R14, R11, R90, RZ ;  /* 0x0000005a0b0e7224 */ /* 0x000fce00078e02ff */
.L_x_76:
[----:B------:R-:W-:Y:S05]  /*2f60*/  BSYNC B1 ;  /* 0x0000000000017941 */ /* 0x000fea0003800000 */
.L_x_75:
[----:B--2---:R-:W-:Y:S01]  /*2f70*/  @!P3 IMAD R11, R42, R89, R14 ;  /* 0x000000592a0bb224 */ /* 0x004fe200078e020e */
[----:B------:R-:W-:Y:S04]  /*2f80*/  BSSY B1, `(.L_x_77) ;  /* 0x0000006000017945 */ /* 0x000fe80003800000 */
[----:B------:R2:W-:Y:S01]  /*2f90*/  @!P3 STG.E.U8 desc[UR36][R6.64+0x20], R11 ;  /* 0x0000200b0600b986 */ /* 0x0005e2000c101124 */
[----:B------:R-:W-:Y:S05]  /*2fa0*/  @P4 BRA `(.L_x_78) ;  /* 0x00000000000c4947 */ /* 0x000fea0003800000 */
[----:B------:R-:W2:Y:S02]  /*2fb0*/  LDG.E.U8 R99, desc[UR36][R8.64+0x21] ;  /* 0x0000212408637981 */ /* 0x000ea4000c1e1100 */
[----:B--2---:R-:W-:-:S05]  /*2fc0*/  PRMT R11, R99, 0x8880, RZ ;  /* 0x00008880630b7816 */ /* 0x004fca00000000ff */
[----:B------:R-:W-:-:S07]  /*2fd0*/  IMAD R14, R11, R90, RZ ;  /* 0x0000005a0b0e7224 */ /* 0x000fce00078e02ff */
.L_x_78:
[----:B------:R-:W-:Y:S05]  /*2fe0*/  BSYNC B1 ;  /* 0x0000000000017941 */ /* 0x000fea0003800000 */
.L_x_77:
        /* <DEDUP_REMOVED lines=10> */
.L_x_80:
[----:B------:R-:W-:Y:S05]  /*3090*/  BSYNC B1 ;  /* 0x0000000000017941 */ /* 0x000fea0003800000 */
.L_x_79:
[----:B--2---:R-:W-:Y:S01]  /*30a0*/  @!P2 IMAD R11, R44, R89, R14 ;  /* 0x000000592c0ba224 */ /* 0x004fe200078e020e */
[----:B------:R-:W-:Y:S04]  /*30b0*/  BSSY B1, `(.L_x_81) ;  /* 0x0000006000017945 */ /* 0x000fe80003800000 */
[----:B------:R2:W-:Y:S01]  /*30c0*/  @!P2 STG.E.U8 desc[UR36][R4.64+0x28], R11 ;  /* 0x0000280b0400a986 */ /* 0x0005e2000c101124 */
[----:B------:R-:W-:Y:S05]  /*30d0*/  @P3 BRA `(.L_x_82) ;  /* 0x00000000000c3947 */ /* 0x000fea0003800000 */
[----:B------:R-:W2:Y:S02]  /*30e0*/  LDG.E.U8 R99, desc[UR36][R2.64+0x29] ;  /* 0x0000292402637981 */ /* 0x000ea4000c1e1100 */
[----:B--2---:R-:W-:-:S05]  /*30f0*/  PRMT R11, R99, 0x8880, RZ ;  /* 0x00008880630b7816 */ /* 0x004fca00000000ff */
[----:B------:R-:W-:-:S07]  /*3100*/  IMAD R14, R11, R90, RZ ;  /* 0x0000005a0b0e7224 */ /* 0x000fce00078e02ff */
.L_x_82:
[----:B------:R-:W-:Y:S05]  /*3110*/  BSYNC B1 ;  /* 0x0000000000017941 */ /* 0x000fea0003800000 */
.L_x_81:
[----:B------:R-:W-:Y:S01]  /*3120*/  @!P3 IMAD R45, R45, R89, R14 ;  /* 0x000000592d2db224 */ /* 0x000fe200078e020e */
[----:B------:R-:W-:Y:S04]  /*3130*/  BSSY B1, `(.L_x_83) ;  /* 0x0000006000017945 */ /* 0x000fe80003800000 */
[----:B------:R0:W-:Y:S01]  /*3140*/  @!P3 STG.E.U8 desc[UR36][R4.64+0x29], R45 ;  /* 0x0000292d0400b986 */ /* 0x0001e2000c101124 */
[----:B------:R-:W-:Y:S05]  /*3150*/  @P4 BRA `(.L_x_84) ;  /* 0x00000000000c4947 */ /* 0x000fea0003800000 */
[----:B------:R-:W2:Y:S02]  /*3160*/  LDG.E.U8 R99, desc[UR36][R8.64+0x28] ;  /* 0x0000282408637981 */ /* 0x000ea4000c1e1100 */
[----:B--2---:R-:W-:-:S05]  /*3170*/  PRMT R11, R99, 0x8880, RZ ;  /* 0x00008880630b7816 */ /* 0x004fca00000000ff */
[----:B------:R-:W-:-:S07]  /*3180*/  IMAD R14, R11, R90, RZ ;  /* 0x0000005a0b0e7224 */ /* 0x000fce00078e02ff */
.L_x_84:
[----:B------:R-:W-:Y:S05]  /*3190*/  BSYNC B1 ;  /* 0x0000000000017941 */ /* 0x000fea0003800000 */
.L_x_83:
        /* <DEDUP_REMOVED lines=10> */
.L_x_86:
[----:B------:R-:W-:Y:S05]  /*3240*/  BSYNC B1 ;  /* 0x0000000000017941 */ /* 0x000fea0003800000 */
.L_x_85:
[----:B------:R-:W-:Y:S01]  /*3250*/  @!P2 IMAD R47, R47, R89, R14 ;  /* 0x000000592f2fa224 */ /* 0x000fe200078e020e */
[----:B------:R-:W-:Y:S04]  /*3260*/  BSSY B1, `(.L_x_87) ;  /* 0x0000006000017945 */ /* 0x000fe80003800000 */
[----:B------:R0:W-:Y:S01]  /*3270*/  @!P2 STG.E.U8 desc[UR36][R6.64+0x29], R47 ;  /* 0x0000292f0600a986 */ /* 0x0001e2000c101124 */
[----:B------:R-:W-:Y:S05]  /*3280*/  @P3 BRA `(.L_x_88) ;  /* 0x00000000000c3947 */ /* 0x000fea0003800000 */
[----:B------:R-:W2:Y:S02]  /*3290*/  LDG.E.U8 R99, desc[UR36][R2.64+0x30] ;  /* 0x0000302402637981 */ /* 0x000ea4000c1e1100 */
[----:B--2---:R-:W-:-:S05]  /*32a0*/  PRMT R11, R99, 0x8880, RZ ;  /* 0x00008880630b7816 */ /* 0x004fca00000000ff */
[----:B------:R-:W-:-:S07]  /*32b0*/  IMAD R14, R11, R90, RZ ;  /* 0x0000005a0b0e7224 */ /* 0x000fce00078e02ff */
.L_x_88:
[----:B------:R-:W-:Y:S05]  /*32c0*/  BSYNC B1 ;  /* 0x0000000000017941 */ /* 0x000fea0003800000 */
.L_x_87:
[----:B--2---:R-:W-:Y:S01]  /*32d0*/  @!P3 IMAD R11, R48, R89, R14 ;  /* 0x00000059300bb224 */ /* 0x004fe200078e020e */
[----:B------:R-:W-:Y:S04]  /*32e0*/  BSSY B1, `(.L_x_89) ;  /* 0x0000006000017945 */ /* 0x000fe80003800000 */
[----:B------:R2:W-:Y:S01]  /*32f0*/  @!P3 STG.E.U8 desc[UR36][R4.64+0x30], R11 ;  /* 0x0000300b0400b986 */ /* 0x0005e2000c101124 */
[----:B------:R-:W-:Y:S05]  /*3300*/  @P4 BRA `(.L_x_90) ;  /* 0x00000000000c4947 */ /* 0x000fea0003800000 */
[----:B------:R-:W2:Y:S02]  /*3310*/  LDG.E.U8 R99, desc[UR36][R2.64+0x31] ;  /* 0x0000312402637981 */ /* 0x000ea4000c1e1100 */
[----:B--2---:R-:W-:-:S05]  /*3320*/  PRMT R11, R99, 0x8880, RZ ;  /* 0x00008880630b7816 */ /* 0x004fca00000000ff */
[----:B------:R-:W-:-:S07]  /*3330*/  IMAD R14, R11, R90, RZ ;  /* 0x0000005a0b0e7224 */ /* 0x000fce00078e02ff */
.L_x_90:
[----:B------:R-:W-:Y:S05]  /*3340*/  BSYNC B1 ;  /* 0x0000000000017941 */ /* 0x000fea0003800000 */
.L_x_89:
        /* <DEDUP_REMOVED lines=10> */
.L_x_92:
[----:B------:R-:W-:Y:S05]  /*33f0*/  BSYNC B1 ;  /* 0x0000000000017941 */ /* 0x000fea0003800000 */
.L_x_91:
[----:B--2---:R-:W-:Y:S01]  /*3400*/  @!P2 IMAD R11, R50, R89, R14 ;  /* 0x00000059320ba224 */ /* 0x004fe200078e020e */
[----:B------:R-:W-:Y:S04]  /*3410*/  BSSY B1, `(.L_x_93) ;  /* 0x0000006000017945 */ /* 0x000fe80003800000 */
[----:B------:R2:W-:Y:S01]  /*3420*/  @!P2 STG.E.U8 desc[UR36][R6.64+0x30], R11 ;  /* 0x0000300b0600a986 */ /* 0x0005e2000c101124 */
[----:B------:R-:W-:Y:S05]  /*3430*/  @P3 BRA `(.L_x_94) ;  /* 0x00000000000c3947 */ /* 0x000fea0003800000 */
[----:B------:R-:W2:Y:S02]  /*3440*/  LDG.E.U8 R99, desc[UR36][R8.64+0x31] ;  /* 0x0000312408637981 */ /* 0x000ea4000c1e1100 */
[----:B--2---:R-:W-:-:S05]  /*3450*/  PRMT R11, R99, 0x8880, RZ ;  /* 0x00008880630b7816 */ /* 0x004fca00000000ff */
[----:B------:R-:W-:-:S07]  /*3460*/  IMAD R14, R11, R90, RZ ;  /* 0x0000005a0b0e7224 */ /* 0x000fce00078e02ff */
.L_x_94:
[----:B------:R-:W-:Y:S05]  /*3470*/  BSYNC B1 ;  /* 0x0000000000017941 */ /* 0x000fea0003800000 */
.L_x_93:
[----:B------:R-:W-:Y:S01]  /*3480*/  @!P3 IMAD R51, R51, R89, R14 ;  /* 0x000000593333b224 */ /* 0x000fe200078e020e */
[----:B------:R-:W-:Y:S04]  /*3490*/  BSSY B1, `(.L_x_95) ;  /* 0x0000006000017945 */ /* 0x000fe80003800000 */
[----:B------:R0:W-:Y:S01]  /*34a0*/  @!P3 STG.E.U8 desc[UR36][R6.64+0x31], R51 ;  /* 0x000031330600b986 */ /* 0x0001e2000c101124 */
[----:B------:R-:W-:Y:S05]  /*34b0*/  @P4 BRA `(.L_x_96) ;  /* 0x00000000000c4947 */ /* 0x000fea0003800000 */
[----:B------:R-:W2:Y:S02]  /*34c0*/  LDG.E.U8 R99, desc[UR36][R2.64+0x38] ;  /* 0x0000382402637981 */ /* 0x000ea4000c1e1100 */
[----:B--2---:R-:W-:-:S05]  /*34d0*/  PRMT R11, R99, 0x8880, RZ ;  /* 0x00008880630b7816 */ /* 0x004fca00000000ff */
[----:B------:R-:W-:-:S07]  /*34e0*/  IMAD R14, R11, R90, RZ ;  /* 0x0000005a0b0e7224 */ /* 0x000fce00078e02ff */
.L_x_96:
[----:B------:R-:W-:Y:S05]  /*34f0*/  BSYNC B1 ;  /* 0x0000000000017941 */ /* 0x000fea0003800000 */
.L_x_95:
        /* <DEDUP_REMOVED lines=10> */
.L_x_98:
[----:B------:R-:W-:Y:S05]  /*35a0*/  BSYNC B1 ;  /* 0x0000000000017941 */ /* 0x000fea0003800000 */
.L_x_97:
[----:B------:R-:W-:Y:S01]  /*35b0*/  @!P2 IMAD R53, R53, R89, R14 ;  /* 0x000000593535a224 */ /* 0x000fe200078e020e */
[----:B------:R-:W-:Y:S04]  /*35c0*/  BSSY B1, `(.L_x_99) ;  /* 0x0000006000017945 */ /* 0x000fe80003800000 */
[----:B------:R0:W-:Y:S01]  /*35d0*/  @!P2 STG.E.U8 desc[UR36][R4.64+0x39], R53 ;  /* 0x000039350400a986 */ /* 0x0001e2000c101124 */
[----:B------:R-:W-:Y:S05]  /*35e0*/  @P3 BRA `(.L_x_100) ;  /* 0x00000000000c3947 */ /* 0x000fea0003800000 */
[----:B------:R-:W2:Y:S02]  /*35f0*/  LDG.E.U8 R99, desc[UR36][R8.64+0x38] ;  /* 0x0000382408637981 */ /* 0x000ea4000c1e1100 */
[----:B--2---:R-:W-:-:S05]  /*3600*/  PRMT R11, R99, 0x8880, RZ ;  /* 0x00008880630b7816 */ /* 0x004fca00000000ff */
[----:B------:R-:W-:-:S07]  /*3610*/  IMAD R14, R11, R90, RZ ;  /* 0x0000005a0b0e7224 */ /* 0x000fce00078e02ff */
.L_x_100:
[----:B------:R-:W-:Y:S05]  /*3620*/  BSYNC B1 ;  /* 0x0000000000017941 */ /* 0x000fea0003800000 */
.L_x_99:
[----:B--2---:R-:W-:Y:S01]  /*3630*/  @!P3 IMAD R11, R54, R89, R14 ;  /* 0x00000059360bb224 */ /* 0x004fe200078e020e */
[----:B------:R-:W-:Y:S04]  /*3640*/  BSSY B1, `(.L_x_101) ;  /* 0x0000006000017945 */ /* 0x000fe80003800000 */
[----:B------:R2:W-:Y:S01]  /*3650*/  @!P3 STG.E.U8 desc[UR36][R6.64+0x38], R11 ;  /* 0x0000380b0600b986 */ /* 0x0005e2000c101124 */
[----:B------:R-:W-:Y:S05]  /*3660*/  @P4 BRA `(.L_x_102) ;  /* 0x00000000000c4947 */ /* 0x000fea0003800000 */
[----:B------:R-:W2:Y:S02]  /*3670*/  LDG.E.U8 R99, desc[UR36][R8.64+0x39] ;  /* 0x0000392408637981 */ /* 0x000ea4000c1e1100 */
[----:B--2---:R-:W-:-:S05]  /*3680*/  PRMT R11, R99, 0x8880, RZ ;  /* 0x00008880630b7816 */ /* 0x004fca00000000ff */
[----:B------:R-:W-:-:S07]  /*3690*/  IMAD R14, R11, R90, RZ ;  /* 0x0000005a0b0e7224 */ /* 0x000fce00078e02ff */
.L_x_102:
[----:B------:R-:W-:Y:S05]  /*36a0*/  BSYNC B1 ;  /* 0x0000000000017941 */ /* 0x000fea0003800000 */
.L_x_101:
        /* <DEDUP_REMOVED lines=10> */
.L_x_104:
[----:B------:R-:W-:Y:S05]  /*3750*/  BSYNC B1 ;  /* 0x0000000000017941 */ /* 0x000fea0003800000 */
.L_x_103:
[----:B--2---:R-:W-:Y:S01]  /*3760*/  @!P2 IMAD R11, R56, R89, R14 ;  /* 0x00000059380ba224 */ /* 0x004fe200078e020e */
[----:B------:R-:W-:Y:S04]  /*3770*/  BSSY B1, `(.L_x_105) ;  /* 0x0000006000017945 */ /* 0x000fe80003800000 */
[----:B------:R2:W-:Y:S01]  /*3780*/  @!P2 STG.E.U8 desc[UR36][R4.64+0x40], R11 ;  /* 0x0000400b0400a986 */ /* 0x0005e2000c101124 */
[----:B------:R-:W-:Y:S05]  /*3790*/  @P3 BRA `(.L_x_106) ;  /* 0x00000000000c3947 */ /* 0x000fea0003800000 */
[----:B------:R-:W2:Y:S02]  /*37a0*/  LDG.E.U8 R99, desc[UR36][R2.64+0x41] ;  /* 0x0000412402637981 */ /* 0x000ea4000c1e1100 */
[----:B--2---:R-:W-:-:S05]  /*37b0*/  PRMT R11, R99, 0x8880, RZ ;  /* 0x00008880630b7816 */ /* 0x004fca00000000ff */
[----:B------:R-:W-:-:S07]  /*37c0*/  IMAD R14, R11, R90, RZ ;  /* 0x0000005a0b0e7224 */ /* 0x000fce00078e02ff */
.L_x_106:
[----:B------:R-:W-:Y:S05]  /*37d0*/  BSYNC B1 ;  /* 0x0000000000017941 */ /* 0x000fea0003800000 */
.L_x_105:
[----:B------:R-:W-:Y:S01]  /*37e0*/  @!P3 IMAD R57, R57, R89, R14 ;  /* 0x000000593939b224 */ /* 0x000fe200078e020e */
[----:B------:R-:W-:Y:S04]  /*37f0*/  BSSY B1, `(.L_x_107) ;  /* 0x0000006000017945 */ /* 0x000fe80003800000 */
[----:B------:R0:W-:Y:S01]  /*3800*/  @!P3 STG.E.U8 desc[UR36][R4.64+0x41], R57 ;  /* 0x000041390400b986 */ /* 0x0001e2000c101124 */
[----:B------:R-:W-:Y:S05]  /*3810*/  @P4 BRA `(.L_x_108) ;  /* 0x00000000000c4947 */ /* 0x000fea0003800000 */
[----:B------:R-:W2:Y:S02]  /*3820*/  LDG.E.U8 R99, desc[UR36][R8.64+0x40] ;  /* 0x0000402408637981 */ /* 0x000ea4000c1e1100 */
[----:B--2---:R-:W-:-:S05]  /*3830*/  PRMT R11, R99, 0x8880, RZ ;  /* 0x00008880630b7816 */ /* 0x004fca00000000ff */
[----:B------:R-:W-:-:S07]  /*3840*/  IMAD R14, R11, R90, RZ ;  /* 0x0000005a0b0e7224 */ /* 0x000fce00078e02ff */
.L_x_108:
[----:B------:R-:W-:Y:S05]  /*3850*/  BSYNC B1 ;  /* 0x0000000000017941 */ /* 0x000fea0003800000 */
.L_x_107:
        /* <DEDUP_REMOVED lines=10> */
.L_x_110:
[----:B------:R-:W-:Y:S05]  /*3900*/  BSYNC B1 ;  /* 0x0000000000017941 */ /* 0x000fea0003800000 */
.L_x_109:
[----:B------:R-:W-:Y:S01]  /*3910*/  @!P2 IMAD R59, R59, R89, R14 ;  /* 0x000000593b3ba224 */ /* 0x000fe200078e020e */
[----:B------:R-:W-:Y:S04]  /*3920*/  BSSY B1, `(.L_x_111) ;  /* 0x0000006000017945 */ /* 0x000fe80003800000 */
[----:B------:R0:W-:Y:S01]  /*3930*/  @!P2 STG.E.U8 desc[UR36][R6.64+0x41], R59 ;  /* 0x0000413b0600a986 */ /* 0x0001e2000c101124 */
[----:B------:R-:W-:Y:S05]  /*3940*/  @P3 BRA `(.L_x_112) ;  /* 0x00000000000c3947 */ /* 0x000fea0003800000 */
[----:B------:R-:W2:Y:S02]  /*3950*/  LDG.E.U8 R99, desc[UR36][R2.64+0x48] ;  /* 0x0000482402637981 */ /* 0x000ea4000c1e1100 */
[----:B--2---:R-:W-:-:S05]  /*3960*/  PRMT R11, R99, 0x8880, RZ ;  /* 0x00008880630b7816 */ /* 0x004fca00000000ff */
[----:B------:R-:W-:-:S07]  /*3970*/  IMAD R14, R11, R90, RZ ;  /* 0x0000005a0b0e7224 */ /* 0x000fce00078e02ff */
.L_x_112:
[----:B------:R-:W-:Y:S05]  /*3980*/  BSYNC B1 ;  /* 0x0000000000017941 */ /* 0x000fea0003800000 */
.L_x_111:
[----:B--2---:R-:W-:Y:S01]  /*3990*/  @!P3 IMAD R11, R60, R89, R14 ;  /* 0x000000593c0bb224 */ /* 0x004fe200078e020e */
[----:B------:R-:W-:Y:S04]  /*39a0*/  BSSY B1, `(.L_x_113) ;  /* 0x0000006000017945 */ /* 0x000fe80003800000 */
[----:B------:R2:W-:Y:S01]  /*39b0*/  @!P3 STG.E.U8 desc[UR36][R4.64+0x48], R11 ;  /* 0x0000480b0400b986 */ /* 0x0005e2000c101124 */
[----:B------:R-:W-:Y:S05]  /*39c0*/  @P4 BRA `(.L_x_114) ;  /* 0x00000000000c4947 */ /* 0x000fea0003800000 */
[----:B------:R-:W2:Y:S02]  /*39d0*/  LDG.E.U8 R99, desc[UR36][R2.64+0x49] ;  /* 0x0000492402637981 */ /* 0x000ea4000c1e1100 */
[----:B--2---:R-:W-:-:S05]  /*39e0*/  PRMT R11, R99, 0x8880, RZ ;  /* 0x00008880630b7816 */ /* 0x004fca00000000ff */
[----:B------:R-:W-:-:S07]  /*39f0*/  IMAD R14, R11, R90, RZ ;  /* 0x0000005a0b0e7224 */ /* 0x000fce00078e02ff */
.L_x_114:
[----:B------:R-:W-:Y:S05]  /*3a00*/  BSYNC B1 ;  /* 0x0000000000017941 */ /* 0x000fea0003800000 */
.L_x_113:
        /* <DEDUP_REMOVED lines=10> */
.L_x_116:
[----:B------:R-:W-:Y:S05]  /*3ab0*/  BSYNC B1 ;  /* 0x0000000000017941 */ /* 0x000fea0003800000 */
.L_x_115:
[----:B--2---:R-:W-:Y:S01]  /*3ac0*/  @!P2 IMAD R11, R62, R89, R14 ;  /* 0x000000593e0ba224 */ /* 0x004fe200078e020e */
[----:B------:R-:W-:Y:S04]  /*3ad0*/  BSSY B1, `(.L_x_117) ;  /* 0x0000006000017945 */ /* 0x000fe80003800000 */
[----:B------:R2:W-:Y:S01]  /*3ae0*/  @!P2 STG.E.U8 desc[UR36][R6.64+0x48], R11 ;  /* 0x0000480b0600a986 */ /* 0x0005e2000c101124 */
[----:B------:R-:W-:Y:S05]  /*3af0*/  @P3 BRA `(.L_x_118) ;  /* 0x00000000000c3947 */ /* 0x000fea0003800000 */
[----:B------:R-:W2:Y:S02]  /*3b00*/  LDG.E.U8 R99, desc[UR36][R8.64+0x49] ;  /* 0x0000492408637981 */ /* 0x000ea4000c1e1100 */
[----:B--2---:R-:W-:-:S05]  /*3b10*/  PRMT R11, R99, 0x8880, RZ ;  /* 0x00008880630b7816 */ /* 0x004fca00000000ff */
[----:B------:R-:W-:-:S07]  /*3b20*/  IMAD R14, R11, R90, RZ ;  /* 0x0000005a0b0e7224 */ /* 0x000fce00078e02ff */
.L_x_118:
[----:B------:R-:W-:Y:S05]  /*3b30*/  BSYNC B1 ;  /* 0x0000000000017941 */ /* 0x000fea0003800000 */
.L_x_117:
[----:B------:R-:W-:Y:S01]  /*3b40*/  @!P3 IMAD R63, R63, R89, R14 ;  /* 0x000000593f3fb224 */ /* 0x000fe200078e020e */
[----:B------:R-:W-:Y:S04]  /*3b50*/  BSSY B1, `(.L_x_119) ;  /* 0x0000006000017945 */ /* 0x000fe80003800000 */
[----:B------:R0:W-:Y:S01]  /*3b60*/  @!P3 STG.E.U8 desc[UR36][R6.64+0x49], R63 ;  /* 0x0000493f0600b986 */ /* 0x0001e2000c101124 */
[----:B------:R-:W-:Y:S05]  /*3b70*/  @P4 BRA `(.L_x_120) ;  /* 0x00000000000c4947 */ /* 0x000fea0003800000 */
[----:B------:R-:W2:Y:S02]  /*3b80*/  LDG.E.U8 R99, desc[UR36][R2.64+0x50] ;  /* 0x0000502402637981 */ /* 0x000ea4000c1e1100 */
[----:B--2---:R-:W-:-:S05]  /*3b90*/  PRMT R11, R99, 0x8880, RZ ;  /* 0x00008880630b7816 */ /* 0x004fca00000000ff */
[----:B------:R-:W-:-:S07]  /*3ba0*/  IMAD R14, R11, R90, RZ ;  /* 0x0000005a0b0e7224 */ /* 0x000fce00078e02ff */
.L_x_120:
[----:B------:R-:W-:Y:S05]  /*3bb0*/  BSYNC B1 ;  /* 0x0000000000017941 */ /* 0x000fea0003800000 */
.L_x_119:
        /* <DEDUP_REMOVED lines=10> */
.L_x_122:
[----:B------:R-:W-:Y:S05]  /*3c60*/  BSYNC B1 ;  /* 0x0000000000017941 */ /* 0x000fea0003800000 */
.L_x_121:
[----:B------:R-:W-:Y:S01]  /*3c70*/  @!P2 IMAD R65, R65, R89, R14 ;  /* 0x000000594141a224 */ /* 0x000fe200078e020e */
[----:B------:R-:W-:Y:S04]  /*3c80*/  BSSY B1, `(.L_x_123) ;  /* 0x0000006000017945 */ /* 0x000fe80003800000 */
[----:B------:R0:W-:Y:S01]  /*3c90*/  @!P2 STG.E.U8 desc[UR36][R4.64+0x51], R65 ;  /* 0x000051410400a986 */ /* 0x0001e2000c101124 */
[----:B------:R-:W-:Y:S05]  /*3ca0*/  @P3 BRA `(.L_x_124) ;  /* 0x00000000000c3947 */ /* 0x000fea0003800000 */
[----:B------:R-:W2:Y:S02]  /*3cb0*/  LDG.E.U8 R99, desc[UR36][R8.64+0x50] ;  /* 0x0000502408637981 */ /* 0x000ea4000c1e1100 */
[----:B--2---:R-:W-:-:S05]  /*3cc0*/  PRMT R11, R99, 0x8880, RZ ;  /* 0x00008880630b7816 */ /* 0x004fca00000000ff */
[----:B------:R-:W-:-:S07]  /*3cd0*/  IMAD R14, R11, R90, RZ ;  /* 0x0000005a0b0e7224 */ /* 0x000fce00078e02ff */
.L_x_124:
[----:B------:R-:W-:Y:S05]  /*3ce0*/  BSYNC B1 ;  /* 0x0000000000017941 */ /* 0x000fea0003800000 */
.L_x_123:
[----:B--2---:R-:W-:Y:S01]  /*3cf0*/  @!P3 IMAD R11, R66, R89, R14 ;  /* 0x00000059420bb224 */ /* 0x004fe200078e020e */
[----:B------:R-:W-:Y:S04]  /*3d00*/  BSSY B1, `(.L_x_125) ;  /* 0x0000006000017945 */ /* 0x000fe80003800000 */
[----:B------:R2:W-:Y:S01]  /*3d10*/  @!P3 STG.E.U8 desc[UR36][R6.64+0x50], R11 ;  /* 0x0000500b0600b986 */ /* 0x0005e2000c101124 */
[----:B------:R-:W-:Y:S05]  /*3d20*/  @P4 BRA `(.L_x_126) ;  /* 0x00000000000c4947 */ /* 0x000fea0003800000 */
[----:B------:R-:W2:Y:S02]  /*3d30*/  LDG.E.U8 R99, desc[UR36][R8.64+0x51] ;  /* 0x0000512408637981 */ /* 0x000ea4000c1e1100 */
[----:B--2---:R-:W-:-:S05]  /*3d40*/  PRMT R11, R99, 0x8880, RZ ;  /* 0x00008880630b7816 */ /* 0x004fca00000000ff */
[----:B------:R-:W-:-:S07]  /*3d50*/  IMAD R14, R11, R90, RZ ;  /* 0x0000005a0b0e7224 */ /* 0x000fce00078e02ff */
.L_x_126:
[----:B------:R-:W-:Y:S05]  /*3d60*/  BSYNC B1 ;  /* 0x0000000000017941 */ /* 0x000fea0003800000 */
.L_x_125:
        /* <DEDUP_REMOVED lines=10> */
.L_x_128:
[----:B------:R-:W-:Y:S05]  /*3e10*/  BSYNC B1 ;  /* 0x0000000000017941 */ /* 0x000fea0003800000 */
.L_x_127:
[----:B--2---:R-:W-:Y:S01]  /*3e20*/  @!P2 IMAD R11, R68, R89, R14 ;  /* 0x00000059440ba224 */ /* 0x004fe200078e020e */
[----:B------:R-:W-:Y:S04]  /*3e30*/  BSSY B1, `(.L_x_129) ;  /* 0x0000006000017945 */ /* 0x000fe80003800000 */
[----:B------:R2:W-:Y:S01]  /*3e40*/  @!P2 STG.E.U8 desc[UR36][R4.64+0x58], R11 ;  /* 0x0000580b0400a986 */ /* 0x0005e2000c101124 */
[----:B------:R-:W-:Y:S05]  /*3e50*/  @P3 BRA `(.L_x_130) ;  /* 0x00000000000c3947 */ /* 0x000fea0003800000 */
[----:B------:R-:W2:Y:S02]  /*3e60*/  LDG.E.U8 R99, desc[UR36][R2.64+0x59] ;  /* 0x0000592402637981 */ /* 0x000ea4000c1e1100 */
[----:B--2---:R-:W-:-:S05]  /*3e70*/  PRMT R11, R99, 0x8880, RZ ;  /* 0x00008880630b7816 */ /* 0x004fca00000000ff */
[----:B------:R-:W-:-:S07]  /*3e80*/  IMAD R14, R11, R90, RZ ;  /* 0x0000005a0b0e7224 */ /* 0x000fce00078e02ff */
.L_x_130:
[----:B------:R-:W-:Y:S05]  /*3e90*/  BSYNC B1 ;  /* 0x0000000000017941 */ /* 0x000fea0003800000 */
.L_x_129:
[----:B------:R-:W-:Y:S01]  /*3ea0*/  @!P3 IMAD R69, R69, R89, R14 ;  /* 0x000000594545b224 */ /* 0x000fe200078e020e */
[----:B------:R-:W-:Y:S04]  /*3eb0*/  BSSY B1, `(.L_x_131) ;  /* 0x0000006000017945 */ /* 0x000fe80003800000 */
[----:B------:R0:W-:Y:S01]  /*3ec0*/  @!P3 STG.E.U8 desc[UR36][R4.64+0x59], R69 ;  /* 0x000059450400b986 */ /* 0x0001e2000c101124 */
[----:B------:R-:W-:Y:S05]  /*3ed0*/  @P4 BRA `(.L_x_132) ;  /* 0x00000000000c4947 */ /* 0x000fea0003800000 */
[----:B------:R-:W2:Y:S02]  /*3ee0*/  LDG.E.U8 R99, desc[UR36][R8.64+0x58] ;  /* 0x0000582408637981 */ /* 0x000ea4000c1e1100 */
[----:B--2---:R-:W-:-:S05]  /*3ef0*/  PRMT R11, R99, 0x8880, RZ ;  /* 0x00008880630b7816 */ /* 0x004fca00000000ff */
[----:B------:R-:W-:-:S07]  /*3f00*/  IMAD R14, R11, R90, RZ ;  /* 0x0000005a0b0e7224 */ /* 0x000fce00078e02ff */
.L_x_132:
[----:B------:R-:W-:Y:S05]  /*3f10*/  BSYNC B1 ;  /* 0x0000000000017941 */ /* 0x000fea0003800000 */
.L_x_131:
        /* <DEDUP_REMOVED lines=10> */
.L_x_134:
[----:B------:R-:W-:Y:S05]  /*3fc0*/  BSYNC B1 ;  /* 0x0000000000017941 */ /* 0x000fea0003800000 */
.L_x_133:
[----:B------:R-:W-:Y:S01]  /*3fd0*/  @!P2 IMAD R71, R71, R89, R14 ;  /* 0x000000594747a224 */ /* 0x000fe200078e020e */
[----:B------:R-:W-:Y:S04]  /*3fe0*/  BSSY B1, `(.L_x_135) ;  /* 0x0000006000017945 */ /* 0x000fe80003800000 */
[----:B------:R0:W-:Y:S01]  /*3ff0*/  @!P2 STG.E.U8 desc[UR36][R6.64+0x59], R71 ;  /* 0x000059470600a986 */ /* 0x0001e2000c101124 */
[----:B------:R-:W-:Y:S05]  /*4000*/  @P3 BRA `(.L_x_136) ;  /* 0x00000000000c3947 */ /* 0x000fea0003800000 */
[----:B------:R-:W2:Y:S02]  /*4010*/  LDG.E.U8 R99, desc[UR36][R2.64+0x60] ;  /* 0x0000602402637981 */ /* 0x000ea4000c1e1100 */
[----:B--2---:R-:W-:-:S05]  /*4020*/  PRMT R11, R99, 0x8880, RZ ;  /* 0x00008880630b7816 */ /* 0x004fca00000000ff */
[----:B------:R-:W-:-:S07]  /*4030*/  IMAD R14, R11, R90, RZ ;  /* 0x0000005a0b0e7224 */ /* 0x000fce00078e02ff */
.L_x_136:
[----:B------:R-:W-:Y:S05]  /*4040*/  BSYNC B1 ;  /* 0x0000000000017941 */ /* 0x000fea0003800000 */
.L_x_135:
[----:B--2---:R-:W-:Y:S01]  /*4050*/  @!P3 IMAD R11, R72, R89, R14 ;  /* 0x00000059480bb224 */ /* 0x004fe200078e020e */
[----:B------:R-:W-:Y:S04]  /*4060*/  BSSY B1, `(.L_x_137) ;  /* 0x0000006000017945 */ /* 0x000fe80003800000 */
[----:B------:R2:W-:Y:S01]  /*4070*/  @!P3 STG.E.U8 desc[UR36][R4.64+0x60], R11 ;  /* 0x0000600b0400b986 */ /* 0x0005e2000c101124 */
[----:B------:R-:W-:Y:S05]  /*4080*/  @P4 BRA `(.L_x_138) ;  /* 0x00000000000c4947 */ /* 0x000fea0003800000 */
[----:B------:R-:W2:Y:S02]  /*4090*/  LDG.E.U8 R99, desc[UR36][R2.64+0x61] ;  /* 0x0000612402637981 */ /* 0x000ea4000c1e1100 */
[----:B--2---:R-:W-:-:S05]  /*40a0*/  PRMT R11, R99, 0x8880, RZ ;  /* 0x00008880630b7816 */ /* 0x004fca00000000ff */
[----:B------:R-:W-:-:S07]  /*40b0*/  IMAD R14, R11, R90, RZ ;  /* 0x0000005a0b0e7224 */ /* 0x000fce00078e02ff */
.L_x_138:
[----:B------:R-:W-:Y:S05]  /*40c0*/  BSYNC B1 ;  /* 0x0000000000017941 */ /* 0x000fea0003800000 */
.L_x_137:
        /* <DEDUP_REMOVED lines=10> */
.L_x_140:
[----:B------:R-:W-:Y:S05]  /*4170*/  BSYNC B1 ;  /* 0x0000000000017941 */ /* 0x000fea0003800000 */
.L_x_139:
[----:B--2---:R-:W-:Y:S01]  /*4180*/  @!P2 IMAD R11, R74, R89, R14 ;  /* 0x000000594a0ba224 */ /* 0x004fe200078e020e */
[----:B------:R-:W-:Y:S04]  /*4190*/  BSSY B1, `(.L_x_141) ;  /* 0x0000006000017945 */ /* 0x000fe80003800000 */
[----:B------:R2:W-:Y:S01]  /*41a0*/  @!P2 STG.E.U8 desc[UR36][R6.64+0x60], R11 ;  /* 0x0000600b0600a986 */ /* 0x0005e2000c101124 */
[----:B------:R-:W-:Y:S05]  /*41b0*/  @P3 BRA `(.L_x_142) ;  /* 0x00000000000c3947 */ /* 0x000fea0003800000 */
[----:B------:R-:W2:Y:S02]  /*41c0*/  LDG.E.U8 R99, desc[UR36][R8.64+0x61] ;  /* 0x0000612408637981 */ /* 0x000ea4000c1e1100 */
[----:B--2---:R-:W-:-:S05]  /*41d0*/  PRMT R11, R99, 0x8880, RZ ;  /* 0x00008880630b7816 */ /* 0x004fca00000000ff */
[----:B------:R-:W-:-:S07]  /*41e0*/  IMAD R14, R11, R90, RZ ;  /* 0x0000005a0b0e7224 */ /* 0x000fce00078e02ff */
.L_x_142:
[----:B------:R-:W-:Y:S05]  /*41f0*/  BSYNC B1 ;  /* 0x0000000000017941 */ /* 0x000fea0003800000 */
.L_x_141:
[----:B------:R-:W-:Y:S01]  /*4200*/  @!P3 IMAD R75, R75, R89, R14 ;  /* 0x000000594b4bb224 */ /* 0x000fe200078e020e */
[----:B------:R-:W-:Y:S04]  /*4210*/  BSSY B1, `(.L_x_143) ;  /* 0x0000006000017945 */ /* 0x000fe80003800000 */
[----:B------:R0:W-:Y:S01]  /*4220*/  @!P3 STG.E.U8 desc[UR36][R6.64+0x61], R75 ;  /* 0x0000614b0600b986 */ /* 0x0001e2000c101124 */
[----:B------:R-:W-:Y:S05]  /*4230*/  @P4 BRA `(.L_x_144) ;  /* 0x00000000000c4947 */ /* 0x000fea0003800000 */
[----:B------:R-:W2:Y:S02]  /*4240*/  LDG.E.U8 R99, desc[UR36][R2.64+0x68] ;  /* 0x0000682402637981 */ /* 0x000ea4000c1e1100 */
[----:B--2---:R-:W-:-:S05]  /*4250*/  PRMT R11, R99, 0x8880, RZ ;  /* 0x00008880630b7816 */ /* 0x004fca00000000ff */
[----:B------:R-:W-:-:S07]  /*4260*/  IMAD R14, R11, R90, RZ ;  /* 0x0000005a0b0e7224 */ /* 0x000fce00078e02ff */
.L_x_144:
[----:B------:R-:W-:Y:S05]  /*4270*/  BSYNC B1 ;  /* 0x0000000000017941 */ /* 0x000fea0003800000 */
.L_x_143:
        /* <DEDUP_REMOVED lines=10> */
.L_x_146:
[----:B------:R-:W-:Y:S05]  /*4320*/  BSYNC B1 ;  /* 0x0000000000017941 */ /* 0x000fea0003800000 */
.L_x_145:
[----:B------:R-:W-:Y:S01]  /*4330*/  @!P2 IMAD R77, R77, R89, R14 ;  /* 0x000000594d4da224 */ /* 0x000fe200078e020e */
[----:B------:R-:W-:Y:S04]  /*4340*/  BSSY B1, `(.L_x_147) ;  /* 0x0000006000017945 */ /* 0x000fe80003800000 */
[----:B------:R0:W-:Y:S01]  /*4350*/  @!P2 STG.E.U8 desc[UR36][R4.64+0x69], R77 ;  /* 0x0000694d0400a986 */ /* 0x0001e2000c101124 */
[----:B------:R-:W-:Y:S05]  /*4360*/  @P3 BRA `(.L_x_148) ;  /* 0x00000000000c3947 */ /* 0x000fea0003800000 */
[----:B------:R-:W2:Y:S02]  /*4370*/  LDG.E.U8 R99, desc[UR36][R8.64+0x68] ;  /* 0x0000682408637981 */ /* 0x000ea4000c1e1100 */
[----:B--2---:R-:W-:-:S05]  /*4380*/  PRMT R11, R99, 0x8880, RZ ;  /* 0x00008880630b7816 */ /* 0x004fca00000000ff */
[----:B------:R-:W-:-:S07]  /*4390*/  IMAD R14, R11, R90, RZ ;  /* 0x0000005a0b0e7224 */ /* 0x000fce00078e02ff */
.L_x_148:
[----:B------:R-:W-:Y:S05]  /*43a0*/  BSYNC B1 ;  /* 0x0000000000017941 */ /* 0x000fea0003800000 */
.L_x_147:
[----:B--2---:R-:W-:Y:S01]  /*43b0*/  @!P3 IMAD R11, R78, R89, R14 ;  /* 0x000000594e0bb224 */ /* 0x004fe200078e020e */
[----:B------:R-:W-:Y:S04]  /*43c0*/  BSSY B1, `(.L_x_149) ;  /* 0x0000006000017945 */ /* 0x000fe80003800000 */
[----:B------:R2:W-:Y:S01]  /*43d0*/  @!P3 STG.E.U8 desc[UR36][R6.64+0x68], R11 ;  /* 0x0000680b0600b986 */ /* 0x0005e2000c101124 */
[----:B------:R-:W-:Y:S05]  /*43e0*/  @P4 BRA `(.L_x_150) ;  /* 0x00000000000c4947 */ /* 0x000fea0003800000 */
[----:B------:R-:W2:Y:S02]  /*43f0*/  LDG.E.U8 R99, desc[UR36][R8.64+0x69] ;  /* 0x0000692408637981 */ /* 0x000ea4000c1e1100 */
[----:B--2---:R-:W-:-:S05]  /*4400*/  PRMT R11, R99, 0x8880, RZ ;  /* 0x00008880630b7816 */ /* 0x004fca00000000ff */
[----:B------:R-:W-:-:S07]  /*4410*/  IMAD R14, R11, R90, RZ ;  /* 0x0000005a0b0e7224 */ /* 0x000fce00078e02ff */
.L_x_150:
[----:B------:R-:W-:Y:S05]  /*4420*/  BSYNC B1 ;  /* 0x0000000000017941 */ /* 0x000fea0003800000 */
.L_x_149:
        /* <DEDUP_REMOVED lines=10> */
.L_x_152:
[----:B------:R-:W-:Y:S05]  /*44d0*/  BSYNC B1 ;  /* 0x0000000000017941 */ /* 0x000fea0003800000 */
.L_x_151:
[----:B--2---:R-:W-:Y:S01]  /*44e0*/  @!P2 IMAD R11, R80, R89, R14 ;  /* 0x00000059500ba224 */ /* 0x004fe200078e020e */
[----:B------:R-:W-:Y:S04]  /*44f0*/  BSSY B1, `(.L_x_153) ;  /* 0x0000006000017945 */ /* 0x000fe80003800000 */
[----:B------:R2:W-:Y:S01]  /*4500*/  @!P2 STG.E.U8 desc[UR36][R4.64+0x70], R11 ;  /* 0x0000700b0400a986 */ /* 0x0005e2000c101124 */
[----:B------:R-:W-:Y:S05]  /*4510*/  @P3 BRA `(.L_x_154) ;  /* 0x00000000000c3947 */ /* 0x000fea0003800000 */
[----:B------:R-:W2:Y:S02]  /*4520*/  LDG.E.U8 R99, desc[UR36][R2.64+0x71] ;  /* 0x0000712402637981 */ /* 0x000ea4000c1e1100 */
[----:B--2---:R-:W-:-:S05]  /*4530*/  PRMT R11, R99, 0x8880, RZ ;  /* 0x00008880630b7816 */ /* 0x004fca00000000ff */
[----:B------:R-:W-:-:S07]  /*4540*/  IMAD R14, R11, R90, RZ ;  /* 0x0000005a0b0e7224 */ /* 0x000fce00078e02ff */
.L_x_154:
[----:B------:R-:W-:Y:S05]  /*4550*/  BSYNC B1 ;  /* 0x0000000000017941 */ /* 0x000fea0003800000 */
.L_x_153:
[----:B------:R-:W-:Y:S01]  /*4560*/  @!P3 IMAD R81, R81, R89, R14 ;  /* 0x000000595151b224 */ /* 0x000fe200078e020e */
[----:B------:R-:W-:Y:S04]  /*4570*/  BSSY B1, `(.L_x_155) ;  /* 0x0000006000017945 */ /* 0x000fe80003800000 */
[----:B------:R0:W-:Y:S01]  /*4580*/  @!P3 STG.E.U8 desc[UR36][R4.64+0x71], R81 ;  /* 0x000071510400b986 */ /* 0x0001e2000c101124 */
[----:B------:R-:W-:Y:S05]  /*4590*/  @P4 BRA `(.L_x_156) ;  /* 0x00000000000c4947 */ /* 0x000fea0003800000 */
[----:B------:R-:W2:Y:S02]  /*45a0*/  LDG.E.U8 R99, desc[UR36][R8.64+0x70] ;  /* 0x0000702408637981 */ /* 0x000ea4000c1e1100 */
[----:B--2---:R-:W-:-:S05]  /*45b0*/  PRMT R11, R99, 0x8880, RZ ;  /* 0x00008880630b7816 */ /* 0x004fca00000000ff */
[----:B------:R-:W-:-:S07]  /*45c0*/  IMAD R14, R11, R90, RZ ;  /* 0x0000005a0b0e7224 */ /* 0x000fce00078e02ff */
.L_x_156:
[----:B------:R-:W-:Y:S05]  /*45d0*/  BSYNC B1 ;  /* 0x0000000000017941 */ /* 0x000fea0003800000 */
.L_x_155:
[----:B------:R-:W-:Y:S01]  /*45e0*/  ISETP.LT.OR P2, PT, R0, 0x72, !P0 ;  /* 0x000000720000780c */ /* 0x000fe20004741670 */
[----:B--2---:R-:W-:Y:S01]  /*45f0*/  @!P4 IMAD R11, R82, R89, R14 ;  /* 0x00000059520bc224 */ /* 0x004fe200078e020e */
[----:B------:R-:W-:Y:S01]  /*4600*/  BSSY B1, `(.L_x_157) ;  /* 0x0000009000017945 */ /* 0x000fe20003800000 */
[C---:B------:R-:W-:Y:S02]  /*4610*/  ISETP.LT.OR P3, PT, R0.reuse, 0x79, !P1 ;  /* 0x000000790000780c */ /* 0x040fe40004f61670 */
[C---:B------:R-:W-:Y:S01]  /*4620*/  ISETP.LT.OR P1, PT, R0.reuse, 0x7a, !P1 ;  /* 0x0000007a0000780c */ /* 0x040fe20004f21670 */
[----:B------:R2:W-:Y:S01]  /*4630*/  @!P4 STG.E.U8 desc[UR36][R6.64+0x70], R11 ;  /* 0x0000700b0600c986 */ /* 0x0005e2000c101124 */
[----:B------:R-:W-:-:S06]  /*4640*/  ISETP.LT.OR P4, PT, R0, 0x79, !P0 ;  /* 0x000000790000780c */ /* 0x000fcc0004781670 */
[----:B------:R-:W-:Y:S07]  /*4650*/  @P2 BRA `(.L_x_158) ;  /* 0x00000000000c2947 */ /* 0x000fee0003800000 */
[----:B------:R-:W2:Y:S02]  /*4660*/  LDG.E.U8 R99, desc[UR36][R8.64+0x71] ;  /* 0x0000712408637981 */ /* 0x000ea4000c1e1100 */
[----:B--2---:R-:W-:-:S05]  /*4670*/  PRMT R11, R99, 0x8880, RZ ;  /* 0x00008880630b7816 */ /* 0x004fca00000000ff */
[----:B------:R-:W-:-:S07]  /*4680*/  IMAD R14, R11, R90, RZ ;  /* 0x0000005a0b0e7224 */ /* 0x000fce00078e02ff */
.L_x_158:
[----:B------:R-:W-:Y:S05]  /*4690*/  BSYNC B1 ;  /* 0x0000000000017941 */ /* 0x000fea0003800000 */
.L_x_157:
[----:B------:R-:W-:Y:S01]  /*46a0*/  @!P2 IMAD R83, R83, R89, R14 ;  /* 0x000000595353a224 */ /* 0x000fe200078e020e */
[----:B------:R-:W-:Y:S04]  /*46b0*/  BSSY B1, `(.L_x_159) ;  /* 0x0000006000017945 */ /* 0x000fe80003800000 */
[----:B------:R0:W-:Y:S01]  /*46c0*/  @!P2 STG.E.U8 desc[UR36][R6.64+0x71], R83 ;  /* 0x000071530600a986 */ /* 0x0001e2000c101124 */
[----:B------:R-:W-:Y:S05]  /*46d0*/  @P3 BRA `(.L_x_160) ;  /* 0x00000000000c3947 */ /* 0x000fea0003800000 */
[----:B------:R-:W2:Y:S02]  /*46e0*/  LDG.E.U8 R99, desc[UR36][R2.64+0x78] ;  /* 0x0000782402637981 */ /* 0x000ea4000c1e1100 */
[----:B--2---:R-:W-:-:S05]  /*46f0*/  PRMT R11, R99, 0x8880, RZ ;  /* 0x00008880630b7816 */ /* 0x004fca00000000ff */
[----:B------:R-:W-:-:S07]  /*4700*/  IMAD R14, R11, R90, RZ ;  /* 0x0000005a0b0e7224 */ /* 0x000fce00078e02ff */
.L_x_160:
[----:B------:R-:W-:Y:S05]  /*4710*/  BSYNC B1 ;  /* 0x0000000000017941 */ /* 0x000fea0003800000 */
.L_x_159:
[----:B--2---:R-:W-:Y:S01]  /*4720*/  @!P3 IMAD R11, R84, R89, R14 ;  /* 0x00000059540bb224 */ /* 0x004fe200078e020e */
[----:B------:R-:W-:Y:S04]  /*4730*/  BSSY B1, `(.L_x_161) ;  /* 0x0000006000017945 */ /* 0x000fe80003800000 */
[----:B------:R2:W-:Y:S01]  /*4740*/  @!P3 STG.E.U8 desc[UR36][R4.64+0x78], R11 ;  /* 0x0000780b0400b986 */ /* 0x0005e2000c101124 */
[----:B------:R-:W-:Y:S05]  /*4750*/  @P1 BRA `(.L_x_162) ;  /* 0x00000000000c1947 */ /* 0x000fea0003800000 */
[----:B------:R-:W2:Y:S02]  /*4760*/  LDG.E.U8 R99, desc[UR36][R2.64+0x79] ;  /* 0x0000792402637981 */ /* 0x000ea4000c1e1100 */
[----:B--2---:R-:W-:-:S05]  /*4770*/  PRMT R11, R99, 0x8880, RZ ;  /* 0x00008880630b7816 */ /* 0x004fca00000000ff */
[----:B------:R-:W-:-:S07]  /*4780*/  IMAD R14, R11, R90, RZ ;  /* 0x0000005a0b0e7224 */ /* 0x000fce00078e02ff */
.L_x_162:
[----:B------:R-:W-:Y:S05]  /*4790*/  BSYNC B1 ;  /* 0x0000000000017941 */ /* 0x000fea0003800000 */
.L_x_161:
[----:B------:R-:W-:Y:S01]  /*47a0*/  @!P1 IMAD R85, R85, R89, R14 ;  /* 0x0000005955559224 */ /* 0x000fe200078e020e */
[----:B------:R-:W-:Y:S04]  /*47b0*/  BSSY B1, `(.L_x_163) ;  /* 0x0000006000017945 */ /* 0x000fe80003800000 */
[----:B------:R0:W-:Y:S01]  /*47c0*/  @!P1 STG.E.U8 desc[UR36][R4.64+0x79], R85 ;  /* 0x0000795504009986 */ /* 0x0001e2000c101124 */
[----:B------:R-:W-:Y:S05]  /*47d0*/  @P4 BRA `(.L_x_164) ;  /* 0x00000000000c4947 */ /* 0x000fea0003800000 */
[----:B------:R-:W0:Y:S02]  /*47e0*/  LDG.E.U8 R99, desc[UR36][R8.64+0x78] ;  /* 0x0000782408637981 */ /* 0x000e24000c1e1100 */
[----:B0-----:R-:W-:-:S05]  /*47f0*/  PRMT R3, R99, 0x8880, RZ ;  /* 0x0000888063037816 */ /* 0x001fca00000000ff */
[----:B------:R-:W-:-:S07]  /*4800*/  IMAD R14, R3, R90, RZ ;  /* 0x0000005a030e7224 */ /* 0x000fce00078e02ff */
.L_x_164:
[----:B------:R-:W-:Y:S05]  /*4810*/  BSYNC B1 ;  /* 0x0000000000017941 */ /* 0x000fea0003800000 */
.L_x_163:
[----:B0-----:R-:W-:Y:S01]  /*4820*/  @!P4 IMAD R3, R86, R89, R14 ;  /* 0x000000595603c224 */ /* 0x001fe200078e020e */
[----:B------:R-:W-:Y:S01]  /*4830*/  ISETP.LT.OR P0, PT, R0, 0x7a, !P0 ;  /* 0x0000007a0000780c */ /* 0x000fe20004701670 */
[----:B------:R-:W-:Y:S03]  /*4840*/  BSSY B1, `(.L_x_165) ;  /* 0x0000006000017945 */ /* 0x000fe60003800000 */
[----:B------:R0:W-:Y:S09]  /*4850*/  @!P4 STG.E.U8 desc[UR36][R6.64+0x78], R3 ;  /* 0x000078030600c986 */ /* 0x0001f2000c101124 */
[----:B------:R-:W-:Y:S05]  /*4860*/  @P0 BRA `(.L_x_166) ;  /* 0x00000000000c0947 */ /* 0x000fea0003800000 */
[----:B------:R-:W0:Y:S02]  /*4870*/  LDG.E.U8 R99, desc[UR36][R8.64+0x79] ;  /* 0x0000792408637981 */ /* 0x000e24000c1e1100 */
[----:B0-----:R-:W-:-:S05]  /*4880*/  PRMT R3, R99, 0x8880, RZ ;  /* 0x0000888063037816 */ /* 0x001fca00000000ff */
[----:B------:R-:W-:-:S07]  /*4890*/  IMAD R14, R3, R90, RZ ;  /* 0x0000005a030e7224 */ /* 0x000fce00078e02ff */
.L_x_166:
[----:B------:R-:W-:Y:S05]  /*48a0*/  BSYNC B1 ;  /* 0x0000000000017941 */ /* 0x000fea0003800000 */
.L_x_165:
[----:B------:R-:W-:Y:S01]  /*48b0*/  IMAD R87, R87, R89, R14 ;  /* 0x0000005957577224 */ /* 0x000fe200078e020e */
[----:B------:R-:W-:Y:S06]  /*48c0*/  @P0 BRA `(.L_x_167) ;  /* 0x0000000c00100947 */ /* 0x000fec0003800000 */
[----:B------:R0:W-:Y:S01]  /*48d0*/  STG.E.U8 desc[UR36][R6.64+0x79], R87 ;  /* 0x0000795706007986 */ /* 0x0001e2000c101124 */
[----:B------:R-:W-:Y:S05]  /*48e0*/  BRA `(.L_x_167) ;  /* 0x0000000c00087947 */ /* 0x000fea0003800000 */
.L_x_38:
[C---:B------:R-:W-:Y:S02]  /*48f0*/  ISETP.GE.AND P1, PT, R19.reuse, 0x1, PT ;  /* 0x000000011300780c */ /* 0x040fe40003f26270 */
[----:B------:R-:W-:Y:S02]  /*4900*/  ISETP.GE.AND P0, PT, R19, 0x9, PT ;  /* 0x000000091300780c */ /* 0x000fe40003f06270 */
[C---:B------:R-:W-:Y:S02]  /*4910*/  ISETP.LT.OR P3, PT, R0.reuse, 0x1, !P1 ;  /* 0x000000010000780c */ /* 0x040fe40004f61670 */
[C---:B------:R-:W-:Y:S02]  /*4920*/  ISETP.LT.OR P4, PT, R0.reuse, 0x2, !P1 ;  /* 0x000000020000780c */ /* 0x040fe40004f81670 */
[----:B------:R-:W-:-:S09]  /*4930*/  ISETP.LT.OR P2, PT, R0, 0x1, !P0 ;  /* 0x000000010000780c */ /* 0x000fd20004741670 */
[-C--:B------:R-:W-:Y:S02]  /*4940*/  @!P3 IMAD R3, R24, R89.reuse, RZ ;  /* 0x000000591803b224 */ /* 0x080fe400078e02ff */
[-C--:B------:R-:W-:Y:S02]  /*4950*/  @!P4 IMAD R25, R25, R89.reuse, RZ ;  /* 0x000000591919c224 */ /* 0x080fe400078e02ff */
[----:B------:R-:W-:Y:S01]  /*4960*/  @!P2 IMAD R9, R26, R89, RZ ;  /* 0x000000591a09a224 */ /* 0x000fe200078e02ff */
[----:B------:R0:W-:Y:S01]  /*4970*/  @!P3 STG.E.U8 desc[UR36][R4.64], R3 ;  /* 0x000000030400b986 */ /* 0x0001e2000c101124 */
[----:B------:R-:W-:-:S03]  /*4980*/  ISETP.LT.OR P3, PT, R0, 0x2, !P0 ;  /* 0x000000020000780c */ /* 0x000fc60004761670 */
[----:B------:R-:W-:Y:S01]  /*4990*/  @!P4 STG.E.U8 desc[UR36][R4.64+0x1], R25 ;  /* 0x000001190400c986 */ /* 0x000fe2000c101124 */
[----:B------:R-:W-:-:S03]  /*49a0*/  ISETP.LT.OR P4, PT, R0, 0x9, !P1 ;  /* 0x000000090000780c */ /* 0x000fc60004f81670 */
[----:B------:R1:W-:Y:S01]  /*49b0*/  @!P2 STG.E.U8 desc[UR36][R6.64], R9 ;  /* 0x000000090600a986 */ /* 0x0003e2000c101124 */
[----:B------:R-:W-:-:S05]  /*49c0*/  ISETP.LT.OR P2, PT, R0, 0xa, !P1 ;  /* 0x0000000a0000780c */ /* 0x000fca0004f41670 */
[----:B------:R-:W-:-:S04]  /*49d0*/  @!P3 IMAD R27, R27, R89, RZ ;  /* 0x000000591b1bb224 */ /* 0x000fc800078e02ff */
[-C--:B------:R-:W-:Y:S01]  /*49e0*/  @!P4 IMAD R11, R28, R89.reuse, RZ ;  /* 0x000000591c0bc224 */ /* 0x080fe200078e02ff */
[----:B------:R-:W-:Y:S01]  /*49f0*/  @!P3 STG.E.U8 desc[UR36][R6.64+0x1], R27 ;  /* 0x0000011b0600b986 */ /* 0x000fe2000c101124 */
[C---:B------:R-:W-:Y:S02]  /*4a00*/  ISETP.LT.OR P3, PT, R0.reuse, 0x9, !P0 ;  /* 0x000000090000780c */ /* 0x040fe40004761670 */
[----:B------:R-:W-:Y:S01]  /*4a10*/  @!P2 IMAD R29, R29, R89, RZ ;  /* 0x000000591d1da224 */ /* 0x000fe200078e02ff */
[----:B------:R2:W-:Y:S01]  /*4a20*/  @!P4 STG.E.U8 desc[UR36][R4.64+0x8], R11 ;  /* 0x0000080b0400c986 */ /* 0x0005e2000c101124 */
[----:B------:R-:W-:-:S03]  /*4a30*/  ISETP.LT.OR P4, PT, R0, 0xa, !P0 ;  /* 0x0000000a0000780c */ /* 0x000fc60004781670 */
[----:B------:R-:W-:Y:S01]  /*4a40*/  @!P2 STG.E.U8 desc[UR36][R4.64+0x9], R29 ;  /* 0x0000091d0400a986 */ /* 0x000fe2000c101124 */
[----:B------:R-:W-:-:S05]  /*4a50*/  ISETP.LT.OR P2, PT, R0, 0x11, !P1 ;  /* 0x000000110000780c */ /* 0x000fca0004f41670 */
[----:B0-----:R-:W-:-:S04]  /*4a60*/  @!P3 IMAD R3, R30, R89, RZ ;  /* 0x000000591e03b224 */ /* 0x001fc800078e02ff */
[-C--:B------:R-:W-:Y:S01]  /*4a70*/  @!P4 IMAD R31, R31, R89.reuse, RZ ;  /* 0x000000591f1fc224 */ /* 0x080fe200078e02ff */
[----:B------:R0:W-:Y:S01]  /*4a80*/  @!P3 STG.E.U8 desc[UR36][R6.64+0x8], R3 ;  /* 0x000008030600b986 */ /* 0x0001e2000c101124 */
[----:B------:R-:W-:Y:S02]  /*4a90*/  ISETP.LT.OR P3, PT, R0, 0x12, !P1 ;  /* 0x000000120000780c */ /* 0x000fe40004f61670 */
[----:B-1----:R-:W-:Y:S01]  /*4aa0*/  @!P2 IMAD R9, R32, R89, RZ ;  /* 0x000000592009a224 */ /* 0x002fe200078e02ff */
[----:B------:R-:W-:Y:S01]  /*4ab0*/  @!P4 STG.E.U8 desc[UR36][R6.64+0x9], R31 ;  /* 0x0000091f0600c986 */ /* 0x000fe2000c101124 */
[----:B------:R-:W-:-:S03]  /*4ac0*/  ISETP.LT.OR P4, PT, R0, 0x11, !P0 ;  /* 0x000000110000780c */ /* 0x000fc60004781670 */
[----:B------:R1:W-:Y:S01]  /*4ad0*/  @!P2 STG.E.U8 desc[UR36][R4.64+0x10], R9 ;  /* 0x000010090400a986 */ /* 0x0003e2000c101124 */
[----:B------:R-:W-:-:S05]  /*4ae0*/  ISETP.LT.OR P2, PT, R0, 0x12, !P0 ;  /* 0x000000120000780c */ /* 0x000fca0004741670 */
[----:B------:R-:W-:-:S04]  /*4af0*/  @!P3 IMAD R33, R33, R89, RZ ;  /* 0x000000592121b224 */ /* 0x000fc800078e02ff */
[-C--:B--2---:R-:W-:Y:S01]  /*4b00*/  @!P4 IMAD R11, R34, R89.reuse, RZ ;  /* 0x00000059220bc224 */ /* 0x084fe200078e02ff */
        /* <DEDUP_REMOVED lines=144> */
[----:B------:R2:W-:Y:S01]  /*5410*/  @!P3 STG.E.U8 desc[UR36][R4.64+0x71], R81 ;  /* 0x000071510400b986 */ /* 0x0005e2000c101124 */
[C---:B------:R-:W-:Y:S02]  /*5420*/  ISETP.LT.OR P3, PT, R0.reuse, 0x79, !P1 ;  /* 0x000000790000780c */ /* 0x040fe40004f61670 */
[C---:B------:R-:W-:Y:S01]  /*5430*/  ISETP.LT.OR P1, PT, R0.reuse, 0x7a, !P1 ;  /* 0x0000007a0000780c */ /* 0x040fe20004f21670 */
[----:B------:R2:W-:Y:S01]  /*5440*/  @!P4 STG.E.U8 desc[UR36][R6.64+0x70], R11 ;  /* 0x0000700b0600c986 */ /* 0x0005e2000c101124 */
[C---:B------:R-:W-:Y:S01]  /*5450*/  ISETP.LT.OR P4, PT, R0.reuse, 0x79, !P0 ;  /* 0x000000790000780c */ /* 0x040fe20004781670 */
[----:B------:R-:W-:Y:S01]  /*5460*/  @!P2 IMAD R83, R83, R89, RZ ;  /* 0x000000595353a224 */ /* 0x000fe200078e02ff */
[----:B------:R-:W-:-:S04]  /*5470*/  ISETP.LT.OR P0, PT, R0, 0x7a, !P0 ;  /* 0x0000007a0000780c */ /* 0x000fc80004701670 */
[----:B------:R2:W-:Y:S03]  /*5480*/  @!P2 STG.E.U8 desc[UR36][R6.64+0x71], R83 ;  /* 0x000071530600a986 */ /* 0x0005e6000c101124 */
[-C--:B0-----:R-:W-:Y:S02]  /*5490*/  @!P3 IMAD R3, R84, R89.reuse, RZ ;  /* 0x000000595403b224 */ /* 0x081fe400078e02ff */
[-C--:B------:R-:W-:Y:S02]  /*54a0*/  @!P1 IMAD R85, R85, R89.reuse, RZ ;  /* 0x0000005955559224 */ /* 0x080fe400078e02ff */
[-C--:B-1----:R-:W-:Y:S01]  /*54b0*/  @!P4 IMAD R9, R86, R89.reuse, RZ ;  /* 0x000000595609c224 */ /* 0x082fe200078e02ff */
[----:B------:R2:W-:Y:S01]  /*54c0*/  @!P3 STG.E.U8 desc[UR36][R4.64+0x78], R3 ;  /* 0x000078030400b986 */ /* 0x0005e2000c101124 */
[----:B------:R-:W-:-:S03]  /*54d0*/  @!P0 IMAD R87, R87, R89, RZ ;  /* 0x0000005957578224 */ /* 0x000fc600078e02ff */
[----:B------:R2:W-:Y:S04]  /*54e0*/  @!P1 STG.E.U8 desc[UR36][R4.64+0x79], R85 ;  /* 0x0000795504009986 */ /* 0x0005e8000c101124 */
[----:B------:R2:W-:Y:S04]  /*54f0*/  @!P4 STG.E.U8 desc[UR36][R6.64+0x78], R9 ;  /* 0x000078090600c986 */ /* 0x0005e8000c101124 */
[----:B------:R2:W-:Y:S02]  /*5500*/  @!P0 STG.E.U8 desc[UR36][R6.64+0x79], R87 ;  /* 0x0000795706008986 */ /* 0x0005e4000c101124 */
.L_x_167:
[----:B------:R-:W-:Y:S05]  /*5510*/  BSYNC B0 ;  /* 0x0000000000007941 */ /* 0x000fea0003800000 */
.L_x_37:
[----:B0-2---:R-:W2:Y:S01]  /*5520*/  LDL.64 R2, [R1] ;  /* 0x0000000001027983 */ /* 0x005ea20000100a00 */
[----:B------:R-:W-:Y:S01]  /*5530*/  ULDC.64 UR4, c[0x0][0x650] ;  /* 0x0001940000047ab9 */ /* 0x000fe20000000a00 */
[----:B------:R0:W-:Y:S01]  /*5540*/  SYNCS.ARRIVE.TRANS64.A1T0 RZ, [R97+UR47], RZ ;  /* 0x000000ff61ff79a7 */ /* 0x0001e2000810002f */
[----:B------:R-:W-:Y:S01]  /*5550*/  PRMT R0, RZ, 0x7610, R0 ;  /* 0x00007610ff007816 */ /* 0x000fe20000000000 */
[----:B------:R-:W-:Y:S02]  /*5560*/  IMAD.MOV.U32 R19, RZ, RZ, -0x1 ;  /* 0xffffffffff137424 */ /* 0x000fe400078e00ff */
[----:B------:R-:W-:Y:S01]  /*5570*/  IMAD.MOV.U32 R22, RZ, RZ, -0x1 ;  /* 0xffffffffff167424 */ /* 0x000fe200078e00ff */
[----:B--2---:R-:W-:-:S04]  /*5580*/  LEA R18, P0, R2, R18, 0x1 ;  /* 0x0000001202127211 */ /* 0x004fc800078008ff */
[----:B------:R-:W-:Y:S01]  /*5590*/  LEA.HI.X R17, R2, R17, R23, 0x1, P0 ;  /* 0x0000001102117211 */ /* 0x000fe200000f0c17 */
[----:B------:R-:W-:Y:S01]  /*55a0*/  IMAD.MOV.U32 R2, RZ, RZ, -0x1 ;  /* 0xffffffffff027424 */ /* 0x000fe200078e00ff */
[----:B------:R-:W-:-:S04]  /*55b0*/  ISETP.GE.U32.AND P0, PT, R18, UR4, PT ;  /* 0x0000000412007c0c */ /* 0x000fc8000bf06070 */
[----:B------:R-:W-:-:S13]  /*55c0*/  ISETP.GE.U32.AND.EX P0, PT, R17, UR5, PT, P0 ;  /* 0x0000000511007c0c */ /* 0x000fda000bf06100 */
[----:B0-----:R-:W-:Y:S05]  /*55d0*/  @P0 BRA `(.L_x_168) ;  /* 0x0000000400700947 */ /* 0x001fea0003800000 */
[----:B------:R-:W0:Y:S01]  /*55e0*/  S2R R10, SR_CTAID.X ;  /* 0x00000000000a7919 */ /* 0x000e220000002500 */
[----:B------:R-:W2:Y:S01]  /*55f0*/  LDC.64 R8, c[0x0][0x628] ;  /* 0x00018a00ff087b82 */ /* 0x000ea20000000a00 */
[----:B------:R-:W-:Y:S01]  /*5600*/  ULDC UR4, c[0x0][0x150] ;  /* 0x0000540000047ab9 */ /* 0x000fe20000000800 */
[----:B---3--:R-:W-:Y:S01]  /*5610*/  IMAD.MOV.U32 R6, RZ, RZ, R18 ;  /* 0x000000ffff067224 */ /* 0x008fe200078e0012 */
[----:B------:R-:W3:Y:S01]  /*5620*/  S2R R20, SR_CTAID.Y ;  /* 0x0000000000147919 */ /* 0x000ee20000002600 */
[----:B------:R-:W-:-:S04]  /*5630*/  IMAD.MOV.U32 R7, RZ, RZ, R17 ;  /* 0x000000ffff077224 */ /* 0x000fc800078e0011 */
[----:B------:R-:W1:Y:S08]  /*5640*/  LDC R15, c[0x0][0x144] ;  /* 0x00005100ff0f7b82 */ /* 0x000e700000000800 */
[----:B------:R-:W1:Y:S08]  /*5650*/  LDC R0, c[0x0][0x630] ;  /* 0x00018c00ff007b82 */ /* 0x000e700000000800 */
[----:B------:R-:W1:Y:S01]  /*5660*/  LDC.64 R12, c[0x0][0x620] ;  /* 0x00018800ff0c7b82 */ /* 0x000e620000000a00 */
[----:B--2---:R-:W-:-:S04]  /*5670*/  ISETP.NE.U32.AND P0, PT, R8, RZ, PT ;  /* 0x000000ff0800720c */ /* 0x004fc80003f05070 */
[----:B------:R-:W-:Y:S02]  /*5680*/  ISETP.NE.AND.EX P0, PT, R9, RZ, PT, P0 ;  /* 0x000000ff0900720c */ /* 0x000fe40003f05300 */
[----:B0-----:R-:W-:-:S05]  /*5690*/  I2FP.F32.U32 R2, R10 ;  /* 0x0000000a00027245 */ /* 0x001fca0000201000 */
[----:B------:R-:W-:-:S04]  /*56a0*/  FMUL R2, R2, UR4 ;  /* 0x0000000402027c20 */ /* 0x000fc80008400000 */
[----:B------:R0:W2:Y:S02]  /*56b0*/  F2I.U32.TRUNC.NTZ R14, R2 ;  /* 0x00000002000e7305 */ /* 0x0000a4000020f000 */
[----:B---3--:R-:W-:Y:S05]  /*56c0*/  @!P0 BRA `(.L_x_169) ;  /* 0x0000000000288947 */ /* 0x008fea0003800000 */
[----:B------:R-:W3:Y:S02]  /*56d0*/  LDC R3, c[0x0][0x634] ;  /* 0x00018d00ff037b82 */ /* 0x000ee40000000800 */
[----:B---3--:R-:W-:-:S05]  /*56e0*/  IADD3 R7, P0, R18, R3, RZ ;  /* 0x0000000312077210 */ /* 0x008fca0007f1e0ff */
[----:B------:R-:W-:-:S04]  /*56f0*/  IMAD.X R11, RZ, RZ, R17, P0 ;  /* 0x000000ffff0b7224 */ /* 0x000fc800000e0611 */
[----:B0-----:R-:W-:-:S04]  /*5700*/  IMAD.WIDE.U32 R2, R11, R8, RZ ;  /* 0x000000080b027225 */ /* 0x001fc800078e00ff */
[----:B-1--4-:R-:W-:-:S04]  /*5710*/  IMAD.WIDE.U32 R4, P0, R7, R9, R2 ;  /* 0x0000000907047225 */ /* 0x012fc80007800002 */
[----:B------:R-:W-:-:S04]  /*5720*/  IMAD.WIDE.U32 R2, R7, R8, RZ ;  /* 0x0000000807027225 */ /* 0x000fc800078e00ff */
[----:B------:R-:W-:Y:S01]  /*5730*/  IMAD.X R7, RZ, RZ, RZ, P0 ;  /* 0x000000ffff077224 */ /* 0x000fe200000e06ff */
[----:B------:R-:W-:Y:S01]  /*5740*/  IADD3 RZ, P0, R3, R4, RZ ;  /* 0x0000000403ff7210 */ /* 0x000fe20007f1e0ff */
[----:B------:R-:W-:-:S04]  /*5750*/  IMAD.MOV.U32 R6, RZ, RZ, R5 ;  /* 0x000000ffff067224 */ /* 0x000fc800078e0005 */
[----:B------:R-:W-:-:S08]  /*5760*/  IMAD.WIDE.U32.X R6, R11, R9, R6, P0 ;  /* 0x000000090b067225 */ /* 0x000fd000000e0406 */
.L_x_169:
[----:B------:R-:W3:Y:S01]  /*5770*/  LDC.64 R26, c[0x0][0x640] ;  /* 0x00019000ff1a7b82 */ /* 0x000ee20000000a00 */
[-C--:B-1----:R-:W-:Y:S01]  /*5780*/  SHF.R.U64 R11, R6, R0.reuse, R7 ;  /* 0x00000000060b7219 */ /* 0x082fe20000001207 */
[----:B------:R-:W-:Y:S01]  /*5790*/  IMAD.MOV.U32 R19, RZ, RZ, R17 ;  /* 0x000000ffff137224 */ /* 0x000fe200078e0011 */
[----:B------:R-:W-:Y:S01]  /*57a0*/  SHF.R.U32.HI R0, RZ, R0, R7 ;  /* 0x00000000ff007219 */ /* 0x000fe20000011607 */
[----:B--2---:R-:W-:Y:S01]  /*57b0*/  IMAD.MOV R14, RZ, RZ, -R14 ;  /* 0x000000ffff0e7224 */ /* 0x004fe200078e0a0e */
[----:B----4-:R-:W-:Y:S01]  /*57c0*/  IADD3 R5, P0, RZ, -R11, RZ ;  /* 0x8000000bff057210 */ /* 0x010fe20007f1e0ff */
[----:B------:R-:W-:Y:S01]  /*57d0*/  ULDC UR4, c[0x0][0x154] ;  /* 0x0000550000047ab9 */ /* 0x000fe20000000800 */
[----:B------:R-:W-:Y:S01]  /*57e0*/  IMAD.MOV.U32 R7, RZ, RZ, 0x1 ;  /* 0x00000001ff077424 */ /* 0x000fe200078e00ff */
[----:B------:R-:W1:Y:S01]  /*57f0*/  LDC R4, c[0x0][0x618] ;  /* 0x00018600ff047b82 */ /* 0x000e620000000800 */
[----:B------:R-:W-:Y:S02]  /*5800*/  IMAD R22, R15, R14, R10 ;  /* 0x0000000e0f167224 */ /* 0x000fe400078e020a */
[----:B------:R-:W-:-:S04]  /*5810*/  IMAD.X R3, RZ, RZ, ~R0, P0 ;  /* 0x000000ffff037224 */ /* 0x000fc800000e0e00 */
[-C--:B------:R-:W-:Y:S01]  /*5820*/  IMAD R0, R3, R12.reuse, RZ ;  /* 0x0000000c03007224 */ /* 0x080fe200078e02ff */
[----:B------:R-:W2:Y:S01]  /*5830*/  LDC R6, c[0x0][0x608] ;  /* 0x00018200ff067b82 */ /* 0x000ea20000000800 */
[----:B0-----:R-:W-:-:S04]  /*5840*/  IMAD.WIDE.U32 R2, R5, R12, R18 ;  /* 0x0000000c05027225 */ /* 0x001fc800078e0012 */
[----:B------:R-:W-:Y:S01]  /*5850*/  IMAD R5, R5, R13, R0 ;  /* 0x0000000d05057224 */ /* 0x000fe200078e0200 */
[----:B------:R-:W-:Y:S02]  /*5860*/  I2FP.F32.U32 R0, R20 ;  /* 0x0000001400007245 */ /* 0x000fe40000201000 */
[----:B------:R-:W0:Y:S01]  /*5870*/  LDC R24, c[0x0][0x658] ;  /* 0x00019600ff187b82 */ /* 0x000e220000000800 */
[----:B------:R-:W-:Y:S01]  /*5880*/  IMAD.IADD R3, R3, 0x1, R5 ;  /* 0x0000000103037824 */ /* 0x000fe200078e0205 */
[----:B---3--:R-:W-:Y:S01]  /*5890*/  ISETP.NE.U32.AND P0, PT, R26, RZ, PT ;  /* 0x000000ff1a00720c */ /* 0x008fe20003f05070 */
[----:B------:R-:W-:Y:S01]  /*58a0*/  FMUL R0, R0, UR4 ;  /* 0x0000000400007c20 */ /* 0x000fe20008400000 */
[----:B------:R-:W-:Y:S02]  /*58b0*/  IMAD.MOV.U32 R5, RZ, RZ, -0x1 ;  /* 0xffffffffff057424 */ /* 0x000fe400078e00ff */
[----:B------:R-:W-:Y:S01]  /*58c0*/  ISETP.NE.AND.EX P0, PT, R27, RZ, PT, P0 ;  /* 0x000000ff1b00720c */ /* 0x000fe20003f05300 */
[----:B------:R3:W4:Y:S01]  /*58d0*/  F2I.U32.TRUNC.NTZ R12, R0 ;  /* 0x00000000000c7305 */ /* 0x000722000020f000 */
[----:B------:R-:W3:Y:S01]  /*58e0*/  LDC R15, c[0x0][0x148] ;  /* 0x00005200ff0f7b82 */ /* 0x000ee20000000800 */
[----:B-1----:R-:W-:-:S02]  /*58f0*/  SHF.R.U64 R10, R2, R4, R3 ;  /* 0x00000004020a7219 */ /* 0x002fc40000001203 */
[----:B------:R-:W-:-:S05]  /*5900*/  SHF.R.U32.HI R3, RZ, R4, R3 ;  /* 0x00000004ff037219 */ /* 0x000fca0000011603 */
[----:B------:R-:W1:Y:S01]  /*5910*/  LDC R14, c[0x0][0x600] ;  /* 0x00018000ff0e7b82 */ /* 0x000e620000000800 */
[-CC-:B--2---:R-:W-:Y:S02]  /*5920*/  SHF.R.U64 R8, R10, R6.reuse, R3.reuse ;  /* 0x000000060a087219 */ /* 0x184fe40000001203 */
[----:B------:R-:W-:-:S05]  /*5930*/  SHF.R.U32.HI R3, RZ, R6, R3 ;  /* 0x00000006ff037219 */ /* 0x000fca0000011603 */
[----:B------:R-:W2:Y:S01]  /*5940*/  LDC R21, c[0x0][0x648] ;  /* 0x00019200ff157b82 */ /* 0x000ea20000000800 */
[-CC-:B0-----:R-:W-:Y:S02]  /*5950*/  SHF.R.U64 R13, R8, R24.reuse, R3.reuse ;  /* 0x00000018080d7219 */ /* 0x181fe40000001203 */
[-C--:B------:R-:W-:Y:S02]  /*5960*/  SHF.L.U32 R5, R5, R24.reuse, RZ ;  /* 0x0000001805057219 */ /* 0x080fe400000006ff */
[-C--:B------:R-:W-:Y:S01]  /*5970*/  SHF.R.U32.HI R3, RZ, R24.reuse, R3 ;  /* 0x00000018ff037219 */ /* 0x080fe20000011603 */
[----:B------:R-:W-:Y:S01]  /*5980*/  IMAD.MOV.U32 R2, RZ, RZ, R13 ;  /* 0x000000ffff027224 */ /* 0x000fe200078e000d */
[----:B------:R-:W-:Y:S01]  /*5990*/  SHF.L.U32 R24, R7, R24, RZ ;  /* 0x0000001807187219 */ /* 0x000fe200000006ff */
[----:B------:R-:W0:Y:S01]  /*59a0*/  LDC R25, c[0x0][0x638] ;  /* 0x00018e00ff197b82 */ /* 0x000e220000000800 */
[----:B------:R-:W-:-:S07]  /*59b0*/  LOP3.LUT R19, RZ, R5, RZ, 0x33, !PT ;  /* 0x00000005ff137212 */ /* 0x000fce00078e33ff */
[----:B------:R-:W0:Y:S01]  /*59c0*/  LDC R28, c[0x0][0x610] ;  /* 0x00018400ff1c7b82 */ /* 0x000e220000000800 */
[----:B----4-:R-:W-:Y:S05]  /*59d0*/  @!P0 BRA `(.L_x_170) ;  /* 0x0000000000288947 */ /* 0x010fea0003800000 */
[----:B---3--:R-:W3:Y:S02]  /*59e0*/  LDC R0, c[0x0][0x64c] ;  /* 0x00019300ff007b82 */ /* 0x008ee40000000800 */
        /* <DEDUP_REMOVED lines=9> */
.L_x_170:
[----:B------:R-:W4:Y:S01]  /*5a80*/  LDC R4, c[0x0][0x65c] ;  /* 0x00019700ff047b82 */ /* 0x000f220000000800 */
[----:B--23--:R-:W-:Y:S01]  /*5a90*/  SHF.R.U64 R0, R2, R21, R3 ;  /* 0x0000001502007219 */ /* 0x00cfe20000001203 */
[----:B-1----:R-:W-:Y:S01]  /*5aa0*/  VIADD R3, R14, 0xffffffff ;  /* 0xffffffff0e037836 */ /* 0x002fe20000000000 */
[----:B------:R-:W-:Y:S01]  /*5ab0*/  LOP3.LUT R19, R8, R19, RZ, 0xc0, !PT ;  /* 0x0000001308137212 */ /* 0x000fe200078ec0ff */
[----:B------:R-:W-:Y:S02]  /*5ac0*/  IMAD.MOV R12, RZ, RZ, -R12 ;  /* 0x000000ffff0c7224 */ /* 0x000fe400078e0a0c */
[----:B------:R-:W-:Y:S01]  /*5ad0*/  IMAD.MOV R2, RZ, RZ, -R0 ;  /* 0x000000ffff027224 */ /* 0x000fe200078e0a00 */
[----:B------:R-:W-:Y:S01]  /*5ae0*/  LOP3.LUT R3, R10, R3, RZ, 0xc0, !PT ;  /* 0x000000030a037212 */ /* 0x000fe200078ec0ff */
[----:B------:R-:W-:Y:S02]  /*5af0*/  IMAD R19, R24, R0, R19 ;  /* 0x0000000018137224 */ /* 0x000fe400078e0213 */
[----:B0-----:R-:W-:-:S04]  /*5b00*/  IMAD R0, R2, R25, R13 ;  /* 0x0000001902007224 */ /* 0x001fc800078e020d */
[----:B------:R-:W-:Y:S01]  /*5b10*/  IMAD R2, R0, R14, R3 ;  /* 0x0000000e00027224 */ /* 0x000fe200078e0203 */
[----:B----4-:R-:W-:Y:S01]  /*5b20*/  ISETP.NE.AND P0, PT, R4, 0x1, PT ;  /* 0x000000010400780c */ /* 0x010fe20003f05270 */
[----:B------:R-:W-:-:S05]  /*5b30*/  IMAD.MOV.U32 R4, RZ, RZ, 0x1 ;  /* 0x00000001ff047424 */ /* 0x000fca00078e00ff */
[----:B------:R-:W-:-:S07]  /*5b40*/  PRMT R0, R4, 0x7610, R0 ;  /* 0x0000761004007816 */ /* 0x000fce0000000000 */
[----:B------:R-:W-:-:S04]  /*5b50*/  @P0 IMAD R22, R15, R12, R20 ;  /* 0x0000000c0f160224 */ /* 0x000fc800078e0214 */
[----:B------:R-:W-:-:S05]  /*5b60*/  IMAD R19, R19, R28, R22 ;  /* 0x0000001c13137224 */ /* 0x000fca00078e0216 */
[----:B------:R-:W-:Y:S02]  /*5b70*/  SEL R22, R2, R19, !P0 ;  /* 0x0000001302167207 */ /* 0x000fe40004000000 */
[----:B------:R-:W-:Y:S01]  /*5b80*/  SEL R19, R19, R2, !P0 ;  /* 0x0000000213137207 */ /* 0x000fe20004000000 */
[----:B------:R-:W-:-:S07]  /*5b90*/  IMAD.MOV.U32 R2, RZ, RZ, R11 ;  /* 0x000000ffff027224 */ /* 0x000fce00078e000b */
.L_x_168:
[----:B------:R-:W-:Y:S02]  /*5ba0*/  LOP3.LUT P0, RZ, R0, 0xff, RZ, 0xc0, !PT ;  /* 0x000000ff00ff7812 */ /* 0x000fe4000780c0ff */
[----:B------:R-:W-:-:S11]  /*5bb0*/  LOP3.LUT R101, R101, 0x1, RZ, 0x3c, !PT ;  /* 0x0000000165657812 */ /* 0x000fd600078e3cff */
[----:B------:R-:W-:Y:S05]  /*5bc0*/  @P0 BRA `(.L_x_171) ;  /* 0xffffffbc002c0947 */ /* 0x000fea000383ffff */
[----:B------:R-:W-:Y:S05]  /*5bd0*/  EXIT ;  /* 0x000000000000794d */ /* 0x000fea0003800000 */
.L_x_18:
[----:B------:R-:W-:-:S08]  /*5be0*/  ISETP.NE.AND P0, PT, R5, RZ, PT ;  /* 0x000000ff0500720c */ /* 0x000fd00003f05270 */
[----:B0-2---:R-:W0:-:S00]  /*5bf0*/  USETMAXREG.DEALLOC.CTAPOOL 0x28 ;  /* 0x00000028000079c8 */ /* 0x005e0000080e0500 */
[----:B------:R-:W-:Y:S05]  /*5c00*/  @P0 EXIT ;  /* 0x000000000000094d */ /* 0x000fea0003800000 */
[----:B0-----:R-:W-:Y:S01]  /*5c10*/  LOP3.LUT P0, RZ, R8, 0xff, RZ, 0xc0, !PT ;  /* 0x000000ff08ff7812 */ /* 0x001fe2000780c0ff */
[----:B------:R-:W-:Y:S02]  /*5c20*/  IMAD.MOV.U32 R0, RZ, RZ, 0x1 ;  /* 0x00000001ff007424 */ /* 0x000fe400078e00ff */
[----:B------:R-:W-:-:S10]  /*5c30*/  IMAD.MOV.U32 R9, RZ, RZ, RZ ;  /* 0x000000ffff097224 */ /* 0x000fd400078e00ff */
[----:B------:R-:W-:Y:S05]  /*5c40*/  @!P0 BRA `(.L_x_172) ;  /* 0x0000000c003c8947 */ /* 0x000fea0003800000 */
[----:B------:R-:W0:Y:S01]  /*5c50*/  S2UR UR8, SR_CgaCtaId ;  /* 0x00000000000879c3 */ /* 0x000e220000008800 */
[----:B------:R-:W-:Y:S01]  /*5c60*/  LOP3.LUT P0, RZ, R4, 0x1f, RZ, 0xc0, !PT ;  /* 0x0000001f04ff7812 */ /* 0x000fe2000780c0ff */
[----:B------:R-:W-:Y:S01]  /*5c70*/  ULDC UR5, c[0x0][0x658] ;  /* 0x0001960000057ab9 */ /* 0x000fe20000000800 */
[----:B------:R-:W-:Y:S01]  /*5c80*/  UMOV UR6, 0xffffffff ;  /* 0xffffffff00067882 */ /* 0x000fe20000000000 */
[----:B------:R-:W-:Y:S01]  /*5c90*/  BSSY B0, `(.L_x_172) ;  /* 0x00000ca000007945 */ /* 0x000fe20003800000 */
[----:B------:R-:W-:Y:S01]  /*5ca0*/  USHF.L.U32 UR6, UR6, UR5, URZ ;  /* 0x0000000506067299 */ /* 0x000fe2000800063f */
[C---:B------:R-:W-:Y:S01]  /*5cb0*/  ISETP.NE.AND P2, PT, R3.reuse, RZ, PT ;  /* 0x000000ff0300720c */ /* 0x040fe20003f45270 */
[----:B------:R-:W-:Y:S01]  /*5cc0*/  IMAD.MOV.U32 R10, RZ, RZ, 0x1 ;  /* 0x00000001ff0a7424 */ /* 0x000fe200078e00ff */
[----:B------:R-:W-:Y:S01]  /*5cd0*/  ISETP.NE.OR P0, PT, R3, RZ, !P0 ;  /* 0x000000ff0300720c */ /* 0x000fe20004705670 */
[----:B------:R-:W-:Y:S01]  /*5ce0*/  IMAD.MOV.U32 R0, RZ, RZ, 0x1 ;  /* 0x00000001ff007424 */ /* 0x000fe200078e00ff */
[----:B------:R-:W-:Y:S01]  /*5cf0*/  LOP3.LUT R6, R16, 0x2, RZ, 0xfc, !PT ;  /* 0x0000000210067812 */ /* 0x000fe200078efcff */
[----:B------:R-:W-:Y:S01]  /*5d00*/  IMAD.MOV.U32 R9, RZ, RZ, RZ ;  /* 0x000000ffff097224 */ /* 0x000fe200078e00ff */
[----:B------:R-:W-:Y:S01]  /*5d10*/  ULDC UR4, c[0x0][0x600] ;  /* 0x0001800000047ab9 */ /* 0x000fe20000000800 */
[----:B------:R-:W-:Y:S01]  /*5d20*/  UMOV UR7, 0x1 ;  /* 0x0000000100077882 */ /* 0x000fe20000000000 */
[----:B------:R-:W-:-:S02]  /*5d30*/  UIADD3 UR22, UR40, 0x1, URZ ;  /* 0x0000000128167890 */ /* 0x000fc4000fffe03f */
[----:B------:R-:W-:Y:S02]  /*5d40*/  UIADD3 UR14, UR4, -0x1, URZ ;  /* 0xffffffff040e7890 */ /* 0x000fe4000fffe03f */
[----:B------:R-:W-:Y:S02]  /*5d50*/  USHF.L.U32 UR16, UR7, UR5, URZ ;  /* 0x0000000507107299 */ /* 0x000fe4000800063f */
[----:B------:R-:W-:Y:S01]  /*5d60*/  ULOP3.LUT UR15, URZ, UR6, URZ, 0x33, !UPT ;  /* 0x000000063f0f7292 */ /* 0x000fe2000f8e333f */
[----:B------:R-:W-:Y:S01]  /*5d70*/  ULDC.64 UR20, c[0x0][0x198] ;  /* 0x0000660000147ab9 */ /* 0x000fe20000000a00 */
[----:B0-----:R-:W-:-:S05]  /*5d80*/  IMAD.U32 R7, RZ, RZ, UR8 ;  /* 0x00000008ff077e24 */ /* 0x001fca000f8e00ff */
[----:B------:R-:W-:-:S07]  /*5d90*/  LEA R8, R7, 0x200, 0xa ;  /* 0x0000020007087811 */ /* 0x000fce00078e50ff */
.L_x_184:
[----:B------:R-:W-:-:S03]  /*5da0*/  UMOV UR4, 0xffffffff ;  /* 0xffffffff00047882 */ /* 0x000fc60000000000 */
[----:B------:R-:W-:Y:S05]  /*5db0*/  BRA.DIV UR4, `(.L_x_173) ;  /* 0x0000001604ec7947 */ /* 0x000fea000b800000 */
[----:B------:R-:W-:-:S13]  /*5dc0*/  ELECT P6, URZ, PT ;  /* 0x00000000003f782f */ /* 0x000fda00038c0000 */
.L_x_211:
[----:B------:R-:W0:Y:S01]  /*5dd0*/  LDC R3, c[0x0][0x28c] ;  /* 0x0000a300ff037b82 */ /* 0x000e220000000800 */
[----:B------:R-:W-:Y:S01]  /*5de0*/  BSSY B1, `(.L_x_174) ;  /* 0x000003b000017945 */ /* 0x000fe20003800000 */
[----:B0-----:R-:W-:-:S13]  /*5df0*/  ISETP.LT.OR P6, PT, R3, 0x1, !P6 ;  /* 0x000000010300780c */ /* 0x001fda00077c1670 */
[----:B------:R-:W-:Y:S05]  /*5e00*/  @P6 BRA `(.L_x_175) ;  /* 0x0000000000e06947 */ /* 0x000fea0003800000 */
[----:B------:R-:W-:Y:S02]  /*5e10*/  IMAD R7, R19, 0x4, R7 ;  /* 0x0000000413077824 */ /* 0x000fe400078e0207 */
[----:B------:R-:W-:Y:S02]  /*5e20*/  IMAD.SHL.U32 R22, R22, 0x80, RZ ;  /* 0x0000008016167824 */ /* 0x000fe400078e00ff */
[----:B------:R-:W-:Y:S02]  /*5e30*/  IMAD.MOV.U32 R15, RZ, RZ, RZ ;  /* 0x000000ffff0f7224 */ /* 0x000fe400078e00ff */
[----:B------:R-:W-:Y:S02]  /*5e40*/  IMAD.U32 R19, RZ, RZ, UR22 ;  /* 0x00000016ff137e24 */ /* 0x000fe4000f8e00ff */
[----:B------:R-:W-:Y:S02]  /*5e50*/  IMAD.MOV.U32 R3, RZ, RZ, R0 ;  /* 0x000000ffff037224 */ /* 0x000fe400078e0000 */
[----:B------:R-:W-:-:S02]  /*5e60*/  IMAD.MOV.U32 R5, RZ, RZ, R9 ;  /* 0x000000ffff057224 */ /* 0x000fc400078e0009 */
[----:B------:R-:W-:-:S07]  /*5e70*/  IMAD.SHL.U32 R12, R7, 0x10, RZ ;  /* 0x00000010070c7824 */ /* 0x000fce00078e00ff */
.L_x_179:
[----:B------:R-:W0:Y:S01]  /*5e80*/  S2UR UR4, SR_CgaCtaId ;  /* 0x00000000000479c3 */ /* 0x000e220000008800 */
[----:B------:R-:W-:-:S07]  /*5e90*/  MOV R4, 0x400 ;  /* 0x0000040000047802 */ /* 0x000fce0000000f00 */
[----:B------:R-:W1:Y:S01]  /*5ea0*/  @!P2 LDC R11, c[0x0][0x500] ;  /* 0x00014000ff0bab82 */ /* 0x000e620000000800 */
[----:B0-----:R-:W-:-:S05]  /*5eb0*/  IMAD.U32 R7, RZ, RZ, UR4 ;  /* 0x00000004ff077e24 */ /* 0x001fca000f8e00ff */
[----:B------:R-:W-:Y:S02]  /*5ec0*/  LEA R14, R7, R4, 0x18 ;  /* 0x00000004070e7211 */ /* 0x000fe400078ec0ff */
[----:B------:R-:W-:-:S03]  /*5ed0*/  SHF.L.U32 R4, R3, 0x1f, RZ ;  /* 0x0000001f03047819 */ /* 0x000fc600000006ff */
[----:B------:R-:W-:-:S04]  /*5ee0*/  IMAD R13, R5, 0x8, R14 ;  /* 0x00000008050d7824 */ /* 0x000fc800078e020e */
[----:B------:R-:W0:Y:S02]  /*5ef0*/  SYNCS.PHASECHK.TRANS64.TRYWAIT P1, [R13+URZ+0x90], R4 ;  /* 0x000090040d0075a7 */ /* 0x000e24000802017f */
[----:B01----:R-:W-:Y:S05]  /*5f00*/  @!P1 BRA `(.L_x_176) ;  /* 0x0000001400b89947 */ /* 0x003fea0003800000 */
.L_x_212:
[----:B0-----:R-:W-:Y:S01]  /*5f10*/  PRMT R4, R6, 0x9910, RZ ;  /* 0x0000991006047816 */ /* 0x001fe200000000ff */
[----:B------:R0:W-:Y:S03]  /*5f20*/  @!P2 SYNCS.ARRIVE.TRANS64 RZ, [R13+URZ], R11 ;  /* 0x0000000b0dffa9a7 */ /* 0x0001e6000800003f */
[----:B------:R-:W-:-:S13]  /*5f30*/  ISETP.NE.AND P1, PT, R4, 0x2, PT ;  /* 0x000000020400780c */ /* 0x000fda0003f25270 */
[----:B0-----:R-:W-:Y:S05]  /*5f40*/  @P1 BRA `(.L_x_177) ;  /* 0x0000000000041947 */ /* 0x001fea0003800000 */
[----:B------:R-:W-:Y:S01]  /*5f50*/  BPT.TRAP 0x1 ;  /* 0x000000040000795c */ /* 0x000fe20000300000 */
.L_x_177:
[----:B------:R-:W-:Y:S05]  /*5f60*/  @P0 BRA `(.L_x_178) ;  /* 0x0000000000040947 */ /* 0x000fea0003800000 */
[----:B------:R-:W-:Y:S01]  /*5f70*/  BPT.TRAP 0x1 ;  /* 0x000000040000795c */ /* 0x000fe20000300000 */
.L_x_178:
[C---:B------:R-:W-:Y:S01]  /*5f80*/  IMAD R4, R5.reuse, 0x1000, R8 ;  /* 0x0000100005047824 */ /* 0x040fe200078e0208 */
[----:B------:R-:W-:Y:S01]  /*5f90*/  R2UR UR8, R14 ;  /* 0x000000000e0872ca */ /* 0x000fe200000e0000 */
[----:B------:R-:W-:Y:S01]  /*5fa0*/  IMAD R14, R5, 0x2000, R14 ;  /* 0x00002000050e7824 */ /* 0x000fe200078e020e */
[----:B------:R-:W-:Y:S01]  /*5fb0*/  R2UR UR17, R12 ;  /* 0x000000000c1172ca */ /* 0x000fe200000e0000 */
[----:B------:R-:W-:Y:S01]  /*5fc0*/  VIADD R19, R19, 0xffffffff ;  /* 0xffffffff13137836 */ /* 0x000fe20000000000 */
[----:B------:R-:W-:Y:S01]  /*5fd0*/  R2UR UR5, R4 ;  /* 0x00000000040572ca */ /* 0x000fe200000e0000 */
[----:B------:R-:W-:Y:S01]  /*5fe0*/  UIADD3 UR4, UP0, UR20, 0xf0, URZ ;  /* 0x000000f014047890 */ /* 0x000fe2000ff1e03f */
[----:B------:R-:W-:Y:S01]  /*5ff0*/  R2UR UR11, R14 ;  /* 0x000000000e0b72ca */ /* 0x000fe200000e0000 */
[----:B------:R-:W-:Y:S01]  /*6000*/  UIADD3 UR24, UP1, UR20, 0x1f0, URZ ;  /* 0x000001f014187890 */ /* 0x000fe2000ff3e03f */
[----:B------:R-:W-:Y:S01]  /*6010*/  R2UR UR9, R13 ;  /* 0x000000000d0972ca */ /* 0x000fe200000e0000 */
[----:B------:R-:W-:Y:S01]  /*6020*/  VIADD R5, R5, 0x1 ;  /* 0x0000000105057836 */ /* 0x000fe20000000000 */
[----:B------:R-:W-:Y:S01]  /*6030*/  R2UR UR10, R15 ;  /* 0x000000000f0a72ca */ /* 0x000fe200000e0000 */
[----:B------:R-:W-:Y:S01]  /*6040*/  UIADD3.X UR25, URZ, UR21, URZ, UP1, !UPT ;  /* 0x000000153f197290 */ /* 0x000fe20008ffe43f */
[----:B------:R-:W-:Y:S01]  /*6050*/  R2UR UR12, R2 ;  /* 0x00000000020c72ca */ /* 0x000fe200000e0000 */
[----:B------:R-:W-:Y:S01]  /*6060*/  UMOV UR19, 0xf0000 ;  /* 0x000f000000137882 */ /* 0x000fe20000000000 */
[----:B------:R-:W-:Y:S01]  /*6070*/  R2UR UR18, R22 ;  /* 0x00000000161272ca */ /* 0x000fe200000e0000 */
[----:B------:R-:W-:Y:S01]  /*6080*/  UMOV UR6, 0x0 ;  /* 0x0000000000067882 */ /* 0x000fe20000000000 */
[----:B------:R-:W-:Y:S01]  /*6090*/  ISETP.GT.AND P3, PT, R19, 0x1, PT ;  /* 0x000000011300780c */ /* 0x000fe20003f64270 */
[----:B------:R-:W-:Y:S01]  /*60a0*/  UIADD3 UR8, UR8, UR5, URZ ;  /* 0x0000000508087290 */ /* 0x000fe2000fffe03f */
[----:B------:R-:W-:Y:S01]  /*60b0*/  ISETP.NE.AND P1, PT, R5, 0x12, PT ;  /* 0x000000120500780c */ /* 0x000fe20003f25270 */
[----:B------:R-:W-:Y:S01]  /*60c0*/  UIADD3.X UR5, URZ, UR21, URZ, UP0, !UPT ;  /* 0x000000153f057290 */ /* 0x000fe200087fe43f */
[----:B------:R-:W-:Y:S01]  /*60d0*/  VIADD R15, R15, 0x40 ;  /* 0x000000400f0f7836 */ /* 0x000fe20000000000 */
[----:B------:R-:W-:Y:S01]  /*60e0*/  UIADD3 UR13, UR11, 0x12200, URZ ;  /* 0x000122000b0d7890 */ /* 0x000fe2000fffe03f */
[----:B------:R-:W-:Y:S01]  /*60f0*/  SEL R4, RZ, 0x1, P1 ;  /* 0x00000001ff047807 */ /* 0x000fe20000800000 */
[----:B------:R-:W-:Y:S01]  /*6100*/  UMOV UR7, 0x10000000 ;  /* 0x1000000000077882 */ /* 0x000fe20000000000 */
[----:B------:R-:W-:Y:S01]  /*6110*/  UMOV UR11, UR17 ;  /* 0x00000011000b7c82 */ /* 0x000fe20008000000 */
[----:B------:R-:W-:-:S02]  /*6120*/  SEL R5, R5, RZ, P1 ;  /* 0x000000ff05057207 */ /* 0x000fc40000800000 */
[----:B------:R-:W-:Y:S01]  /*6130*/  LOP3.LUT R3, R3, R4, RZ, 0x3c, !PT ;  /* 0x0000000403037212 */ /* 0x000fe200078e3cff */
[----:B------:R0:W-:Y:S02]  /*6140*/  UTMALDG.3D.MULTICAST [UR8], [UR4], UR19, desc[UR6] ;  /* 0x00000608040073b4 */ /* 0x0001e40008011813 */
[----:B0-----:R-:W-:Y:S01]  /*6150*/  UMOV UR8, UR13 ;  /* 0x0000000d00087c82 */ /* 0x001fe20008000000 */
[----:B------:R-:W-:Y:S02]  /*6160*/  UMOV UR11, UR18 ;  /* 0x00000012000b7c82 */ /* 0x000fe40008000000 */
[----:B------:R0:W-:Y:S02]  /*6170*/  UTMALDG.3D [UR8], [UR24], desc[UR6] ;  /* 0x00000608180075b4 */ /* 0x0001e40008011000 */
[----:B0-----:R-:W-:Y:S05]  /*6180*/  @P3 BRA `(.L_x_179) ;  /* 0xfffffffc003c3947 */ /* 0x001fea000383ffff */
.L_x_175:
[----:B------:R-:W-:Y:S05]  /*6190*/  BSYNC B1 ;  /* 0x0000000000017941 */ /* 0x000fea0003800000 */
.L_x_174:
[----:B------:R-:W2:Y:S01]  /*61a0*/  LDL.64 R20, [R1] ;  /* 0x0000000001147983 */ /* 0x000ea20000100a00 */
[----:B------:R-:W-:Y:S01]  /*61b0*/  LOP3.LUT P4, RZ, R10, 0xff, RZ, 0xc0, !PT ;  /* 0x000000ff0aff7812 */ /* 0x000fe2000788c0ff */
[----:B------:R-:W-:Y:S01]  /*61c0*/  VIADD R4, R9, UR40 ;  /* 0x0000002809047c36 */ /* 0x000fe20008000000 */
[----:B------:R-:W-:Y:S01]  /*61d0*/  ULDC.64 UR4, c[0x0][0x650] ;  /* 0x0001940000047ab9 */ /* 0x000fe20000000a00 */
[----:B------:R-:W-:Y:S01]  /*61e0*/  IMAD.U32 R9, RZ, RZ, UR40 ;  /* 0x00000028ff097e24 */ /* 0x000fe2000f8e00ff */
[----:B------:R-:W-:Y:S01]  /*61f0*/  UISETP.GE.U32.AND UP0, UPT, UR40, 0x12, UPT ;  /* 0x000000122800788c */ /* 0x000fe2000bf06070 */
[----:B------:R-:W-:Y:S01]  /*6200*/  BSSY B1, `(.L_x_180) ;  /* 0x0000070000017945 */ /* 0x000fe20003800000 */
[----:B------:R-:W-:Y:S01]  /*6210*/  ISETP.GT.U32.AND P1, PT, R4, 0x11, PT ;  /* 0x000000110400780c */ /* 0x000fe20003f24070 */
[----:B------:R-:W-:Y:S01]  /*6220*/  IMAD.MOV.U32 R19, RZ, RZ, -0x1 ;  /* 0xffffffffff137424 */ /* 0x000fe200078e00ff */
[----:B------:R-:W-:Y:S01]  /*6230*/  PRMT R10, RZ, 0x7610, R10 ;  /* 0x00007610ff0a7816 */ /* 0x000fe2000000000a */
[----:B------:R-:W-:Y:S01]  /*6240*/  IMAD.MOV.U32 R22, RZ, RZ, -0x1 ;  /* 0xffffffffff167424 */ /* 0x000fe200078e00ff */
[----:B------:R-:W-:-:S02]  /*6250*/  ISETP.LT.U32.AND P1, PT, R9, 0x12, P1 ;  /* 0x000000120900780c */ /* 0x000fc40000f21070 */
[----:B------:R-:W-:Y:S01]  /*6260*/  PLOP3.LUT P3, PT, PT, PT, UP0, 0x80, 0x0 ;  /* 0x000000000000781c */ /* 0x000fe20003f6f008 */
[----:B------:R-:W0:Y:S01]  /*6270*/  @P4 S2R R7, SR_CgaCtaId ;  /* 0x0000000000074919 */ /* 0x000e220000008800 */
[----:B------:R-:W-:-:S04]  /*6280*/  @P4 MOV R2, 0x400 ;  /* 0x0000040000024802 */ /* 0x000fc80000000f00 */
[----:B0-----:R-:W-:Y:S01]  /*6290*/  @P4 LEA R5, R7, R2, 0x18 ;  /* 0x0000000207054211 */ /* 0x001fe200078ec0ff */
[----:B------:R-:W-:-:S03]  /*62a0*/  IMAD.WIDE.U32 R2, R4, 0x38e38e39, RZ ;  /* 0x38e38e3904027825 */ /* 0x000fc600078e00ff */
[----:B------:R0:W-:Y:S01]  /*62b0*/  @P4 SYNCS.ARRIVE.TRANS64.A1T0 RZ, [R5+URZ+0x158], RZ ;  /* 0x000158ff05ff49a7 */ /* 0x0001e2000810003f */
[----:B------:R-:W-:Y:S01]  /*62c0*/  IMAD.MOV.U32 R2, RZ, RZ, -0x1 ;  /* 0xffffffffff027424 */ /* 0x000fe200078e00ff */
[----:B0-----:R-:W-:Y:S02]  /*62d0*/  SHF.R.U32.HI R5, RZ, 0x2, R3 ;  /* 0x00000002ff057819 */ /* 0x001fe40000011603 */
[----:B------:R-:W-:-:S03]  /*62e0*/  SEL R3, RZ, 0x1, !P1 ;  /* 0x00000001ff037807 */ /* 0x000fc60004800000 */
[----:B------:R-:W-:Y:S01]  /*62f0*/  IMAD R9, R5, -0x12, R4 ;  /* 0xffffffee05097824 */ /* 0x000fe200078e0204 */
[----:B------:R-:W-:Y:S02]  /*6300*/  LOP3.LUT R0, R0, R3, RZ, 0x3c, !PT ;  /* 0x0000000300007212 */ /* 0x000fe400078e3cff */
[----:B------:R-:W-:Y:S02]  /*6310*/  PRMT R3, RZ, 0x7610, R3 ;  /* 0x00007610ff037816 */ /* 0x000fe40000000003 */
[----:B------:R-:W-:Y:S02]  /*6320*/  @P3 LOP3.LUT R0, R0, 0x1, R5, 0x78, !PT ;  /* 0x0000000100003812 */ /* 0x000fe400078e7805 */
[----:B--2---:R-:W-:-:S04]  /*6330*/  IADD3 R18, P4, R18, R20, RZ ;  /* 0x0000001412127210 */ /* 0x004fc80007f9e0ff */
[----:B------:R-:W-:Y:S01]  /*6340*/  ISETP.GE.U32.AND P1, PT, R18, UR4, PT ;  /* 0x0000000412007c0c */ /* 0x000fe2000bf26070 */
[----:B------:R-:W-:-:S05]  /*6350*/  IMAD.X R17, R17, 0x1, R23, P4 ;  /* 0x0000000111117824 */ /* 0x000fca00020e0617 */
[----:B------:R-:W-:-:S13]  /*6360*/  ISETP.GE.U32.AND.EX P1, PT, R17, UR5, PT, P1 ;  /* 0x0000000511007c0c */ /* 0x000fda000bf26110 */
[----:B------:R-:W-:Y:S05]  /*6370*/  @P1 BRA `(.L_x_181) ;  /* 0x0000000400601947 */ /* 0x000fea0003800000 */
[----:B------:R-:W0:Y:S01]  /*6380*/  S2R R12, SR_CTAID.X ;  /* 0x00000000000c7919 */ /* 0x000e220000002500 */
[----:B------:R-:W-:Y:S01]  /*6390*/  ULDC.64 UR4, c[0x0][0x628] ;  /* 0x00018a0000047ab9 */ /* 0x000fe20000000a00 */
[----:B------:R-:W-:Y:S01]  /*63a0*/  ULDC UR7, c[0x0][0x630] ;  /* 0x00018c0000077ab9 */ /* 0x000fe20000000800 */
[----:B------:R-:W-:Y:S01]  /*63b0*/  ISETP.NE.U32.AND P1, PT, RZ, UR4, PT ;  /* 0x00000004ff007c0c */ /* 0x000fe2000bf25070 */
[----:B------:R-:W1:Y:S01]  /*63c0*/  S2R R13, SR_CTAID.Y ;  /* 0x00000000000d7919 */ /* 0x000e620000002600 */
[----:B------:R-:W-:Y:S01]  /*63d0*/  ULDC UR8, c[0x0][0x150] ;  /* 0x0000540000087ab9 */ /* 0x000fe20000000800 */
[----:B------:R-:W-:Y:S01]  /*63e0*/  IMAD.MOV.U32 R2, RZ, RZ, R18 ;  /* 0x000000ffff027224 */ /* 0x000fe200078e0012 */
[----:B------:R-:W-:Y:S01]  /*63f0*/  ISETP.NE.AND.EX P1, PT, RZ, UR5, PT, P1 ;  /* 0x00000005ff007c0c */ /* 0x000fe2000bf25310 */
[----:B------:R-:W-:Y:S01]  /*6400*/  IMAD.MOV.U32 R3, RZ, RZ, R17 ;  /* 0x000000ffff037224 */ /* 0x000fe200078e0011 */
[----:B0-----:R-:W-:-:S11]  /*6410*/  I2FP.F32.U32 R14, R12 ;  /* 0x0000000c000e7245 */ /* 0x001fd60000201000 */
[----:B------:R-:W-:Y:S05]  /*6420*/  @!P1 BRA `(.L_x_182) ;  /* 0x0000000000289947 */ /* 0x000fea0003800000 */
[----:B------:R-:W-:Y:S02]  /*6430*/  ULDC UR6, c[0x0][0x634] ;  /* 0x00018d0000067ab9 */ /* 0x000fe40000000800 */
[----:B------:R-:W-:-:S05]  /*6440*/  IADD3 R3, P1, R18, UR6, RZ ;  /* 0x0000000612037c10 */ /* 0x000fca000ff3e0ff */
[----:B------:R-:W-:-:S04]  /*6450*/  IMAD.X R11, RZ, RZ, R17, P1 ;  /* 0x000000ffff0b7224 */ /* 0x000fc800008e0611 */
[----:B------:R-:W-:-:S04]  /*6460*/  IMAD.WIDE.U32 R4, R11, UR4, RZ ;  /* 0x000000040b047c25 */ /* 0x000fc8000f8e00ff */
[----:B------:R-:W-:-:S04]  /*6470*/  IMAD.WIDE.U32 R4, P1, R3, UR5, R4 ;  /* 0x0000000503047c25 */ /* 0x000fc8000f820004 */
[----:B------:R-:W-:-:S04]  /*6480*/  IMAD.WIDE.U32 R2, R3, UR4, RZ ;  /* 0x0000000403027c25 */ /* 0x000fc8000f8e00ff */
[----:B------:R-:W-:Y:S01]  /*6490*/  IMAD.MOV.U32 R2, RZ, RZ, R5 ;  /* 0x000000ffff027224 */ /* 0x000fe200078e0005 */
[----:B------:R-:W-:Y:S01]  /*64a0*/  IADD3 RZ, P3, R3, R4, RZ ;  /* 0x0000000403ff7210 */ /* 0x000fe20007f7e0ff */
[----:B------:R-:W-:-:S04]  /*64b0*/  IMAD.X R3, RZ, RZ, RZ, P1 ;  /* 0x000000ffff037224 */ /* 0x000fc800008e06ff */
[----:B------:R-:W-:-:S08]  /*64c0*/  IMAD.WIDE.U32.X R2, R11, UR5, R2, P3 ;  /* 0x000000050b027c25 */ /* 0x000fd000098e0402 */
.L_x_182:
[----:B------:R-:W0:Y:S01]  /*64d0*/  LDC R21, c[0x0][0x65c] ;  /* 0x00019700ff157b82 */ /* 0x000e220000000800 */
[--C-:B------:R-:W-:Y:S01]  /*64e0*/  SHF.R.U64 R11, R2, UR7, R3.reuse ;  /* 0x00000007020b7c19 */ /* 0x100fe20008001203 */
[----:B------:R-:W-:Y:S01]  /*64f0*/  FMUL R14, R14, UR8 ;  /* 0x000000080e0e7c20 */ /* 0x000fe20008400000 */
[----:B------:R-:W-:Y:S01]  /*6500*/  SHF.R.U32.HI R2, RZ, UR7, R3 ;  /* 0x00000007ff027c19 */ /* 0x000fe20008011603 */
[----:B------:R-:W-:Y:S01]  /*6510*/  ULDC UR6, c[0x0][0x154] ;  /* 0x0000550000067ab9 */ /* 0x000fe20000000800 */
[----:B------:R-:W-:Y:S01]  /*6520*/  IADD3 R15, P1, RZ, -R11, RZ ;  /* 0x8000000bff0f7210 */ /* 0x000fe20007f3e0ff */
[----:B------:R-:W-:Y:S01]  /*6530*/  ULDC.64 UR4, c[0x0][0x620] ;  /* 0x0001880000047ab9 */ /* 0x000fe20000000a00 */
[----:B-1----:R-:W-:Y:S01]  /*6540*/  I2FP.F32.U32 R3, R13 ;  /* 0x0000000d00037245 */ /* 0x002fe20000201000 */
[----:B------:R-:W1:Y:S01]  /*6550*/  LDC R19, c[0x0][0x144] ;  /* 0x00005100ff137b82 */ /* 0x000e620000000800 */
[----:B------:R-:W2:Y:S01]  /*6560*/  F2I.U32.TRUNC.NTZ R14, R14 ;  /* 0x0000000e000e7305 */ /* 0x000ea2000020f000 */
[----:B------:R-:W-:-:S02]  /*6570*/  IMAD.X R2, RZ, RZ, ~R2, P1 ;  /* 0x000000ffff027224 */ /* 0x000fc400008e0e02 */
[----:B------:R-:W-:Y:S01]  /*6580*/  FMUL R4, R3, UR6 ;  /* 0x0000000603047c20 */ /* 0x000fe20008400000 */
[----:B------:R-:W-:Y:S01]  /*6590*/  IMAD.MOV.U32 R3, RZ, RZ, R17 ;  /* 0x000000ffff037224 */ /* 0x000fe200078e0011 */
[----:B------:R-:W-:Y:S01]  /*65a0*/  ULDC.64 UR6, c[0x0][0x640] ;  /* 0x0001900000067ab9 */ /* 0x000fe20000000a00 */
[----:B------:R-:W-:Y:S01]  /*65b0*/  IMAD R2, R2, UR4, RZ ;  /* 0x0000000402027c24 */ /* 0x000fe2000f8e02ff */
[----:B------:R-:W4:Y:S01]  /*65c0*/  LDC R20, c[0x0][0x148] ;  /* 0x00005200ff147b82 */ /* 0x000f220000000800 */
[----:B------:R-:W-:Y:S01]  /*65d0*/  ISETP.NE.U32.AND P1, PT, RZ, UR6, PT ;  /* 0x00000006ff007c0c */ /* 0x000fe2000bf25070 */
[----:B------:R-:W3:Y:S01]  /*65e0*/  F2I.U32.TRUNC.NTZ R4, R4 ;  /* 0x0000000400047305 */ /* 0x000ee2000020f000 */
[----:B------:R-:W-:Y:S02]  /*65f0*/  IMAD R5, R15, UR5, R2 ;  /* 0x000000050f057c24 */ /* 0x000fe4000f8e0202 */
[----:B------:R-:W-:Y:S01]  /*6600*/  IMAD.MOV.U32 R2, RZ, RZ, R18 ;  /* 0x000000ffff027224 */ /* 0x000fe200078e0012 */
[----:B------:R-:W-:-:S02]  /*6610*/  ISETP.NE.AND.EX P1, PT, RZ, UR7, PT, P1 ;  /* 0x00000007ff007c0c */ /* 0x000fc4000bf25310 */
[----:B0-----:R-:W-:Y:S01]  /*6620*/  ISETP.NE.AND P4, PT, R21, 0x1, PT ;  /* 0x000000011500780c */ /* 0x001fe20003f85270 */
[----:B------:R-:W-:Y:S01]  /*6630*/  IMAD.WIDE.U32 R2, R15, UR4, R2 ;  /* 0x000000040f027c25 */ /* 0x000fe2000f8e0002 */
[----:B------:R-:W-:-:S03]  /*6640*/  ULDC UR4, c[0x0][0x618] ;  /* 0x0001860000047ab9 */ /* 0x000fc60000000800 */
[----:B--2---:R-:W-:Y:S02]  /*6650*/  IMAD.MOV R14, RZ, RZ, -R14 ;  /* 0x000000ffff0e7224 */ /* 0x004fe400078e0a0e */
[----:B------:R-:W-:Y:S02]  /*6660*/  IMAD.IADD R3, R3, 0x1, R5 ;  /* 0x0000000103037824 */ /* 0x000fe400078e0205 */
[----:B-1----:R-:W-:-:S03]  /*6670*/  IMAD R12, R19, R14, R12 ;  /* 0x0000000e130c7224 */ /* 0x002fc600078e020c */
[--C-:B------:R-:W-:Y:S01]  /*6680*/  SHF.R.U64 R14, R2, UR4, R3.reuse ;  /* 0x00000004020e7c19 */ /* 0x100fe20008001203 */
[----:B---3--:R-:W-:Y:S01]  /*6690*/  IMAD.MOV R2, RZ, RZ, -R4 ;  /* 0x000000ffff027224 */ /* 0x008fe200078e0a04 */
[----:B------:R-:W-:Y:S01]  /*66a0*/  SHF.R.U32.HI R3, RZ, UR4, R3 ;  /* 0x00000004ff037c19 */ /* 0x000fe20008011603 */
[----:B------:R-:W-:Y:S02]  /*66b0*/  ULDC UR4, c[0x0][0x608] ;  /* 0x0001820000047ab9 */ /* 0x000fe40000000800 */
[----:B----4-:R-:W-:Y:S01]  /*66c0*/  @P4 IMAD R12, R20, R2, R13 ;  /* 0x00000002140c4224 */ /* 0x010fe200078e020d */
[--C-:B------:R-:W-:Y:S02]  /*66d0*/  SHF.R.U64 R19, R14, UR4, R3.reuse ;  /* 0x000000040e137c19 */ /* 0x100fe40008001203 */
[----:B------:R-:W-:Y:S01]  /*66e0*/  SHF.R.U32.HI R2, RZ, UR4, R3 ;  /* 0x00000004ff027c19 */ /* 0x000fe20008011603 */
[----:B------:R-:W-:-:S03]  /*66f0*/  ULDC UR4, c[0x0][0x658] ;  /* 0x0001960000047ab9 */ /* 0x000fc60000000800 */
[--C-:B------:R-:W-:Y:S02]  /*6700*/  SHF.R.U64 R13, R19, UR4, R2.reuse ;  /* 0x00000004130d7c19 */ /* 0x100fe40008001202 */
[----:B------:R-:W-:-:S03]  /*6710*/  SHF.R.U32.HI R2, RZ, UR4, R2 ;  /* 0x00000004ff027c19 */ /* 0x000fc60008011602 */
[----:B------:R-:W-:Y:S02]  /*6720*/  IMAD.MOV.U32 R4, RZ, RZ, R13 ;  /* 0x000000ffff047224 */ /* 0x000fe400078e000d */
[----:B------:R-:W-:Y:S01]  /*6730*/  IMAD.MOV.U32 R3, RZ, RZ, R2 ;  /* 0x000000ffff037224 */ /* 0x000fe200078e0002 */
[----:B------:R-:W-:Y:S06]  /*6740*/  @!P1 BRA `(.L_x_183) ;  /* 0x00000000002c9947 */ /* 0x000fec0003800000 */
        /* <DEDUP_REMOVED lines=9> */
[----:B------:R-:W-:-:S04]  /*67e0*/  IMAD.WIDE.U32.X R2, R15, UR7, R2, P3 ;  /* 0x000000070f027c25 */ /* 0x000fc800098e0402 */
[----:B------:R-:W-:-:S07]  /*67f0*/  IMAD.MOV.U32 R4, RZ, RZ, R2 ;  /* 0x000000ffff047224 */ /* 0x000fce00078e0002 */
.L_x_183:
[----:B------:R-:W-:Y:S01]  /*6800*/  ULDC UR4, c[0x0][0x648] ;  /* 0x0001920000047ab9 */ /* 0x000fe20000000800 */
[----:B------:R-:W-:Y:S01]  /*6810*/  LOP3.LUT R2, R19, UR15, RZ, 0xc0, !PT ;  /* 0x0000000f13027c12 */ /* 0x000fe2000f8ec0ff */
[----:B------:R-:W-:Y:S01]  /*6820*/  ULDC UR5, c[0x0][0x610] ;  /* 0x0001840000057ab9 */ /* 0x000fe20000000800 */
[----:B------:R-:W-:Y:S01]  /*6830*/  SHF.R.U64 R3, R4, UR4, R3 ;  /* 0x0000000404037c19 */ /* 0x000fe20008001203 */
[----:B------:R-:W-:Y:S01]  /*6840*/  ULDC UR4, c[0x0][0x638] ;  /* 0x00018e0000047ab9 */ /* 0x000fe20000000800 */
[----:B------:R-:W-:-:S03]  /*6850*/  LOP3.LUT R14, R14, UR14, RZ, 0xc0, !PT ;  /* 0x0000000e0e0e7c12 */ /* 0x000fc6000f8ec0ff */
[----:B------:R-:W-:Y:S02]  /*6860*/  IMAD.MOV R4, RZ, RZ, -R3 ;  /* 0x000000ffff047224 */ /* 0x000fe400078e0a03 */
[----:B------:R-:W-:Y:S02]  /*6870*/  IMAD R3, R3, UR16, R2 ;  /* 0x0000001003037c24 */ /* 0x000fe4000f8e0202 */
[----:B------:R-:W-:Y:S01]  /*6880*/  IMAD R13, R4, UR4, R13 ;  /* 0x00000004040d7c24 */ /* 0x000fe2000f8e020d */
[----:B------:R-:W-:Y:S01]  /*6890*/  ULDC UR4, c[0x0][0x600] ;  /* 0x0001800000047ab9 */ /* 0x000fe20000000800 */
[----:B------:R-:W-:Y:S02]  /*68a0*/  IMAD R12, R3, UR5, R12 ;  /* 0x00000005030c7c24 */ /* 0x000fe4000f8e020c */
[----:B------:R-:W-:Y:S02]  /*68b0*/  IMAD R13, R13, UR4, R14 ;  /* 0x000000040d0d7c24 */ /* 0x000fe4000f8e020e */
[----:B------:R-:W-:-:S02]  /*68c0*/  IMAD.MOV.U32 R3, RZ, RZ, 0x1 ;  /* 0x00000001ff037424 */ /* 0x000fc400078e00ff */
[----:B------:R-:W-:Y:S01]  /*68d0*/  IMAD.MOV.U32 R2, RZ, RZ, R11 ;  /* 0x000000ffff027224 */ /* 0x000fe200078e000b */
[----:B------:R-:W-:Y:S02]  /*68e0*/  SEL R22, R13, R12, !P4 ;  /* 0x0000000c0d167207 */ /* 0x000fe40006000000 */
[----:B------:R-:W-:-:S07]  /*68f0*/  SEL R19, R12, R13, !P4 ;  /* 0x0000000d0c137207 */ /* 0x000fce0006000000 */
.L_x_181:
[----:B------:R-:W-:Y:S05]  /*6900*/  BSYNC B1 ;  /* 0x0000000000017941 */ /* 0x000fea0003800000 */
.L_x_180:
[----:B------:R-:W-:-:S13]  /*6910*/  LOP3.LUT P1, RZ, R3, 0xff, RZ, 0xc0, !PT ;  /* 0x000000ff03ff7812 */ /* 0x000fda000782c0ff */
[----:B------:R-:W-:Y:S05]  /*6920*/  @P1 BRA `(.L_x_184) ;  /* 0xfffffff4001c1947 */ /* 0x000fea000383ffff */
[----:B------:R-:W-:Y:S05]  /*6930*/  BSYNC B0 ;  /* 0x0000000000007941 */ /* 0x000fea0003800000 */
.L_x_172:
[----:B------:R-:W-:-:S03]  /*6940*/  UMOV UR4, 0xffffffff ;  /* 0xffffffff00047882 */ /* 0x000fc60000000000 */
[----:B------:R-:W-:Y:S05]  /*6950*/  BRA.DIV UR4, `(.L_x_185) ;  /* 0x0000000e04387947 */ /* 0x000fea000b800000 */
[----:B------:R-:W-:-:S13]  /*6960*/  ELECT P6, URZ, PT ;  /* 0x00000000003f782f */ /* 0x000fda00038c0000 */
.L_x_215:
[----:B------:R-:W-:Y:S04]  /*6970*/  BSSY B0, `(.L_x_186) ;  /* 0x00000a9000007945 */ /* 0x000fe80003800000 */
[----:B------:R-:W-:Y:S05]  /*6980*/  @!P6 BRA `(.L_x_187) ;  /* 0x00000008009ce947 */ /* 0x000fea0003800000 */
[----:B------:R-:W-:-:S04]  /*6990*/  LOP3.LUT R16, R16, 0x2, RZ, 0xfc, !PT ;  /* 0x0000000210107812 */ /* 0x000fc800078efcff */
[----:B------:R-:W-:-:S13]  /*69a0*/  ISETP.NE.AND P0, PT, R16, 0x3, PT ;  /* 0x000000031000780c */ /* 0x000fda0003f05270 */
[----:B------:R-:W-:Y:S05]  /*69b0*/  @!P0 BRA `(.L_x_188) ;  /* 0x0000000000048947 */ /* 0x000fea0003800000 */
[----:B------:R-:W-:Y:S01]  /*69c0*/  BPT.TRAP 0x1 ;  /* 0x000000040000795c */ /* 0x000fe20000300000 */
.L_x_188:
[----:B------:R-:W0:Y:S01]  /*69d0*/  S2R R3, SR_CgaCtaId ;  /* 0x0000000000037919 */ /* 0x000e220000008800 */
[----:B------:R-:W-:Y:S02]  /*69e0*/  MOV R2, 0x400 ;  /* 0x0000040000027802 */ /* 0x000fe40000000f00 */
[----:B------:R-:W-:Y:S02]  /*69f0*/  SHF.L.U32 R4, R0, 0x1f, RZ ;  /* 0x0000001f00047819 */ /* 0x000fe400000006ff */
[----:B0-----:R-:W-:-:S05]  /*6a00*/  LEA R2, R3, R2, 0x18 ;  /* 0x0000000203027211 */ /* 0x001fca00078ec0ff */
[----:B------:R-:W-:-:S04]  /*6a10*/  VIADD R2, R2, 0x90 ;  /* 0x0000009002027836 */ /* 0x000fc80000000000 */
[C---:B------:R-:W-:Y:S02]  /*6a20*/  IMAD R7, R9.reuse, 0x8, R2 ;  /* 0x0000000809077824 */ /* 0x040fe400078e0202 */
[----:B------:R-:W-:Y:S02]  /*6a30*/  VIADD R9, R9, 0x1 ;  /* 0x0000000109097836 */ /* 0x000fe40000000000 */
[----:B------:R-:W0:Y:S03]  /*6a40*/  SYNCS.PHASECHK.TRANS64.TRYWAIT P0, [R7+URZ], R4 ;  /* 0x00000004070075a7 */ /* 0x000e26000800017f */
[----:B------:R-:W-:-:S04]  /*6a50*/  ISETP.NE.AND P1, PT, R9, 0x12, PT ;  /* 0x000000120900780c */ /* 0x000fc80003f25270 */
[----:B------:R-:W-:Y:S02]  /*6a60*/  SEL R3, RZ, 0x1, P1 ;  /* 0x00000001ff037807 */ /* 0x000fe40000800000 */
[----:B------:R-:W-:Y:S02]  /*6a70*/  SEL R9, R9, RZ, P1 ;  /* 0x000000ff09097207 */ /* 0x000fe40000800000 */
[----:B------:R-:W-:-:S03]  /*6a80*/  LOP3.LUT R6, R0, R3, RZ, 0x3c, !PT ;  /* 0x0000000300067212 */ /* 0x000fc600078e3cff */
[----:B------:R-:W-:Y:S01]  /*6a90*/  IMAD R8, R9, 0x8, R2 ;  /* 0x0000000809087824 */ /* 0x000fe200078e0202 */
[----:B------:R-:W-:Y:S01]  /*6aa0*/  SHF.L.U32 R5, R6, 0x1f, RZ ;  /* 0x0000001f06057819 */ /* 0x000fe200000006ff */
[----:B0-----:R-:W-:Y:S06]  /*6ab0*/  @!P0 BRA `(.L_x_189) ;  /* 0x0000000c00008947 */ /* 0x001fec0003800000 */
.L_x_216:
[----:B------:R-:W1:Y:S01]  /*6ac0*/  SYNCS.PHASECHK.TRANS64.TRYWAIT P0, [R8+URZ], R5 ;  /* 0x00000005080075a7 */ /* 0x000e62000800017f */
[----:B------:R-:W-:-:S05]  /*6ad0*/  VIADD R0, R9, 0x1 ;  /* 0x0000000109007836 */ /* 0x000fca0000000000 */
[----:B------:R-:W-:-:S04]  /*6ae0*/  ISETP.NE.AND P1, PT, R0, 0x12, PT ;  /* 0x000000120000780c */ /* 0x000fc80003f25270 */
[----:B------:R-:W-:Y:S02]  /*6af0*/  SEL R3, RZ, 0x1, P1 ;  /* 0x00000001ff037807 */ /* 0x000fe40000800000 */
[----:B0-----:R-:W-:Y:S02]  /*6b00*/  SEL R7, R0, RZ, P1 ;  /* 0x000000ff00077207 */ /* 0x001fe40000800000 */
[----:B------:R-:W-:-:S03]  /*6b10*/  LOP3.LUT R6, R6, R3, RZ, 0x3c, !PT ;  /* 0x0000000306067212 */ /* 0x000fc600078e3cff */
[----:B------:R-:W-:Y:S01]  /*6b20*/  IMAD R9, R7, 0x8, R2 ;  /* 0x0000000807097824 */ /* 0x000fe200078e0202 */
[----:B------:R-:W-:Y:S01]  /*6b30*/  SHF.L.U32 R4, R6, 0x1f, RZ ;  /* 0x0000001f06047819 */ /* 0x000fe200000006ff */
[----:B-1----:R-:W-:Y:S06]  /*6b40*/  @!P0 BRA `(.L_x_190) ;  /* 0x0000000800f08947 */ /* 0x002fec0003800000 */
.L_x_217:
[----:B------:R-:W1:Y:S01]  /*6b50*/  SYNCS.PHASECHK.TRANS64.TRYWAIT P0, [R9+URZ], R4 ;  /* 0x00000004090075a7 */ /* 0x000e62000800017f */
[----:B------:R-:W-:-:S05]  /*6b60*/  VIADD R0, R7, 0x1 ;  /* 0x0000000107007836 */ /* 0x000fca0000000000 */
[----:B------:R-:W-:-:S04]  /*6b70*/  ISETP.NE.AND P1, PT, R0, 0x12, PT ;  /* 0x000000120000780c */ /* 0x000fc80003f25270 */
[----:B------:R-:W-:Y:S02]  /*6b80*/  SEL R3, RZ, 0x1, P1 ;  /* 0x00000001ff037807 */ /* 0x000fe40000800000 */
[----:B------:R-:W-:Y:S02]  /*6b90*/  SEL R7, R0, RZ, P1 ;  /* 0x000000ff00077207 */ /* 0x000fe40000800000 */
[----:B------:R-:W-:-:S03]  /*6ba0*/  LOP3.LUT R6, R6, R3, RZ, 0x3c, !PT ;  /* 0x0000000306067212 */ /* 0x000fc600078e3cff */
[----:B0-----:R-:W-:Y:S01]  /*6bb0*/  IMAD R8, R7, 0x8, R2 ;  /* 0x0000000807087824 */ /* 0x001fe200078e0202 */
[----:B------:R-:W-:Y:S01]  /*6bc0*/  SHF.L.U32 R5, R6, 0x1f, RZ ;  /* 0x0000001f06057819 */ /* 0x000fe200000006ff */
[----:B-1----:R-:W-:Y:S06]  /*6bd0*/  @!P0 BRA `(.L_x_191) ;  /* 0x0000000800e08947 */ /* 0x002fec0003800000 */
.L_x_218:
        /* <DEDUP_REMOVED lines=9> */
.L_x_219:
        /* <DEDUP_REMOVED lines=9> */
.L_x_220:
        /* <DEDUP_REMOVED lines=9> */
.L_x_221:
        /* <DEDUP_REMOVED lines=9> */
.L_x_222:
        /* <DEDUP_REMOVED lines=9> */
.L_x_223:
        /* <DEDUP_REMOVED lines=9> */
.L_x_224:
        /* <DEDUP_REMOVED lines=9> */
.L_x_225:
        /* <DEDUP_REMOVED lines=9> */
.L_x_226:
        /* <DEDUP_REMOVED lines=9> */
.L_x_227:
        /* <DEDUP_REMOVED lines=9> */
.L_x_228:
        /* <DEDUP_REMOVED lines=9> */
.L_x_229:
        /* <DEDUP_REMOVED lines=9> */
.L_x_230:
[----:B------:R-:W1:Y:S01]  /*72a0*/  SYNCS.PHASECHK.TRANS64.TRYWAIT P0, [R8+URZ], R5 ;  /* 0x00000005080075a7 */ /* 0x000e62000800017f */
[----:B------:R-:W-:-:S05]  /*72b0*/  VIADD R0, R7, 0x1 ;  /* 0x0000000107007836 */ /* 0x000fca0000000000 */
[----:B------:R-:W-:-:S04]  /*72c0*/  ISETP.NE.AND P1, PT, R0, 0x12, PT ;  /* 0x000000120000780c */ /* 0x000fc80003f25270 */
[----:B------:R-:W-:Y:S02]  /*72d0*/  SEL R3, RZ, 0x1, P1 ;  /* 0x00000001ff037807 */ /* 0x000fe40000800000 */
[----:B------:R-:W-:Y:S02]  /*72e0*/  SEL R7, R0, RZ, P1 ;  /* 0x000000ff00077207 */ /* 0x000fe40000800000 */
[----:B0-----:R-:W-:-:S03]  /*72f0*/  LOP3.LUT R9, R6, R3, RZ, 0x3c, !PT ;  /* 0x0000000306097212 */ /* 0x001fc600078e3cff */
[----:B------:R-:W-:Y:S01]  /*7300*/  IMAD R11, R7, 0x8, R2 ;  /* 0x00000008070b7824 */ /* 0x000fe200078e0202 */
[----:B------:R-:W-:Y:S01]  /*7310*/  SHF.L.U32 R6, R9, 0x1f, RZ ;  /* 0x0000001f09067819 */ /* 0x000fe200000006ff */
[----:B-1----:R-:W-:Y:S06]  /*7320*/  @!P0 BRA `(.L_x_204) ;  /* 0x0000000800108947 */ /* 0x002fec0003800000 */
.L_x_231:
[----:B------:R-:W1:Y:S01]  /*7330*/  SYNCS.PHASECHK.TRANS64.TRYWAIT P0, [R11+URZ], R6 ;  /* 0x000000060b0075a7 */ /* 0x000e62000800017f */
[----:B------:R-:W-:-:S05]  /*7340*/  VIADD R0, R7, 0x1 ;  /* 0x0000000107007836 */ /* 0x000fca0000000000 */
[----:B------:R-:W-:-:S04]  /*7350*/  ISETP.NE.AND P1, PT, R0, 0x12, PT ;  /* 0x000000120000780c */ /* 0x000fc80003f25270 */
[----:B------:R-:W-:Y:S02]  /*7360*/  SEL R4, RZ, 0x1, P1 ;  /* 0x00000001ff047807 */ /* 0x000fe40000800000 */
[----:B------:R-:W-:Y:S02]  /*7370*/  SEL R3, R0, RZ, P1 ;  /* 0x000000ff00037207 */ /* 0x000fe40000800000 */
[----:B------:R-:W-:Y:S01]  /*7380*/  LOP3.LUT R0, R9, R4, RZ, 0x3c, !PT ;  /* 0x0000000409007212 */ /* 0x000fe200078e3cff */
[----:B-1----:R-:W-:Y:S06]  /*7390*/  @!P0 BRA `(.L_x_205) ;  /* 0x0000000800088947 */ /* 0x002fec0003800000 */
.L_x_232:
[----:B------:R-:W-:Y:S01]  /*73a0*/  IMAD R3, R3, 0x8, R2 ;  /* 0x0000000803037824 */ /* 0x000fe200078e0202 */
[----:B------:R-:W-:-:S07]  /*73b0*/  SHF.L.U32 R0, R0, 0x1f, RZ ;  /* 0x0000001f00007819 */ /* 0x000fce00000006ff */
.L_x_206:
[----:B--2---:R2:W4:Y:S02]  /*73c0*/  SYNCS.PHASECHK.TRANS64.TRYWAIT P0, [R3+URZ], R0 ;  /* 0x00000000030075a7 */ /* 0x004524000800017f */
[----:B----4-:R-:W-:Y:S05]  /*73d0*/  @!P0 NANOSLEEP.SYNCS 0x989680 ;  /* 0x009896800000895d */ /* 0x010fea0003900000 */
[----:B------:R-:W4:Y:S02]  /*73e0*/  @!P0 SYNCS.PHASECHK.TRANS64 P0, [R3+URZ], R0 ;  /* 0x00000000030085a7 */ /* 0x000f24000800007f */
[----:B----4-:R-:W-:Y:S05]  /*73f0*/  @!P0 BRA `(.L_x_206) ;  /* 0xfffffffc00f08947 */ /* 0x010fea000383ffff */
.L_x_187:
[----:B------:R-:W-:Y:S05]  /*7400*/  BSYNC B0 ;  /* 0x0000000000007941 */ /* 0x000fea0003800000 */
.L_x_186:
[----:B------:R-:W-:Y:S05]  /*7410*/  EXIT ;  /* 0x000000000000794d */ /* 0x000fea0003800000 */
.L_x_20:
[----:B-1----:R1:W2:Y:S02]  /*7420*/  SYNCS.PHASECHK.TRANS64.TRYWAIT P0, [R96+URZ], R3 ;  /* 0x00000003600075a7 */ /* 0x0022a4000800017f */
[----:B--2---:R-:W-:Y:S05]  /*7430*/  @!P0 NANOSLEEP.SYNCS 0x989680 ;  /* 0x009896800000895d */ /* 0x004fea0003900000 */
[----:B------:R-:W2:Y:S02]  /*7440*/  @!P0 SYNCS.PHASECHK.TRANS64 P0, [R96+URZ], R3 ;  /* 0x00000003600085a7 */ /* 0x000ea4000800007f */
[----:B--2---:R-:W-:Y:S05]  /*7450*/  @!P0 BRA `(.L_x_20) ;  /* 0xfffffffc00f08947 */ /* 0x004fea000383ffff */
[----:B------:R-:W-:Y:S05]  /*7460*/  BRA `(.L_x_207) ;  /* 0xffffffa400187947 */ /* 0x000fea000383ffff */
.L_x_25:
[----:B--2---:R2:W3:Y:S02]  /*7470*/  SYNCS.PHASECHK.TRANS64.TRYWAIT P1, [R3+URZ], R0 ;  /* 0x00000000030075a7 */ /* 0x0044e4000802017f */
[----:B---3--:R-:W-:Y:S05]  /*7480*/  @!P1 NANOSLEEP.SYNCS 0x989680 ;  /* 0x009896800000995d */ /* 0x008fea0003900000 */
[----:B------:R-:W3:Y:S02]  /*7490*/  @!P1 SYNCS.PHASECHK.TRANS64 P1, [R3+URZ], R0 ;  /* 0x00000000030095a7 */ /* 0x000ee4000802007f */
[----:B---3--:R-:W-:Y:S05]  /*74a0*/  @!P1 BRA `(.L_x_25) ;  /* 0xfffffffc00f09947 */ /* 0x008fea000383ffff */
[----:B------:R-:W-:Y:S05]  /*74b0*/  BRA `(.L_x_24) ;  /* 0xffffffa400807947 */ /* 0x000fea000383ffff */
.L_x_30:
[----:B--2---:R-:W-:-:S04]  /*74c0*/  IMAD.U32 R5, RZ, RZ, UR4 ;  /* 0x00000004ff057e24 */ /* 0x004fc8000f8e00ff */
[----:B------:R2:W3:Y:S03]  /*74d0*/  SYNCS.PHASECHK.TRANS64.TRYWAIT P1, [R5+URZ], R4 ;  /* 0x00000004050075a7 */ /* 0x0004e6000802017f */
[----:B---3--:R-:W-:Y:S05]  /*74e0*/  @!P1 NANOSLEEP.SYNCS 0x989680 ;  /* 0x009896800000995d */ /* 0x008fea0003900000 */
[----:B------:R-:W3:Y:S02]  /*74f0*/  @!P1 SYNCS.PHASECHK.TRANS64 P1, [R5+URZ], R4 ;  /* 0x00000004050095a7 */ /* 0x000ee4000802007f */
[----:B---3--:R-:W-:Y:S05]  /*7500*/  @!P1 BRA `(.L_x_30) ;  /* 0xfffffffc00ec9947 */ /* 0x008fea000383ffff */
[----:B------:R-:W-:Y:S05]  /*7510*/  BRA `(.L_x_29) ;  /* 0xffffffa400f87947 */ /* 0x000fea000383ffff */
.L_x_36:
[----:B-1----:R1:W2:Y:S02]  /*7520*/  SYNCS.PHASECHK.TRANS64.TRYWAIT P0, [R96+URZ+0x10], R3 ;  /* 0x00001003600075a7 */ /* 0x0022a4000800017f */
[----:B--2---:R-:W-:Y:S05]  /*7530*/  @!P0 NANOSLEEP.SYNCS 0x989680 ;  /* 0x009896800000895d */ /* 0x004fea0003900000 */
[----:B------:R-:W2:Y:S02]  /*7540*/  @!P0 SYNCS.PHASECHK.TRANS64 P0, [R96+URZ+0x10], R3 ;  /* 0x00001003600085a7 */ /* 0x000ea4000800007f */
[----:B--2---:R-:W-:Y:S05]  /*7550*/  @!P0 BRA `(.L_x_36) ;  /* 0xfffffffc00f08947 */ /* 0x004fea000383ffff */
[----:B------:R-:W-:Y:S05]  /*7560*/  BRA `(.L_x_208) ;  /* 0xffffffac00047947 */ /* 0x000fea000383ffff */
.L_x_173:
[----:B------:R-:W-:Y:S01]  /*7570*/  BSSY B1, `(.L_x_209) ;  /* 0x0000006000017945 */ /* 0x000fe20003800000 */
[----:B------:R-:W-:-:S07]  /*7580*/  IMAD.MOV.U32 R15, RZ, RZ, -0x1 ;  /* 0xffffffffff0f7424 */ /* 0x000fce00078e00ff */
[----:B---3-5:R-:W-:Y:S05]  /*7590*/  WARPSYNC.COLLECTIVE R15, `(.L_x_210) ;  /* 0x000000000f0c7348 */ /* 0x028fea0003c00000 */
[----:B------:R-:W-:Y:S02]  /*75a0*/  ELECT P6, UR62, PT ;  /* 0x00000000003e782f */ /* 0x000fe400038c0000 */
[----:B------:R-:W-:Y:S01]  /*75b0*/  MOV R14, UR62 ;  /* 0x0000003e000e7c02 */ /* 0x000fe20008000f00 */
[----:B---3-5:R-:W-:Y:S10]  /*75c0*/  ENDCOLLECTIVE ;  /* 0x000000000000791b */ /* 0x028ff40003800000 */
.L_x_210:
[----:B------:R-:W-:Y:S05]  /*75d0*/  BSYNC B1 ;  /* 0x0000000000017941 */ /* 0x000fea0003800000 */
.L_x_209:
[----:B------:R-:W-:Y:S05]  /*75e0*/  BRA `(.L_x_211) ;  /* 0xffffffe400f87947 */ /* 0x000fea000383ffff */
.L_x_176:
[----:B0-----:R0:W1:Y:S02]  /*75f0*/  SYNCS.PHASECHK.TRANS64.TRYWAIT P1, [R13+URZ+0x90], R4 ;  /* 0x000090040d0075a7 */ /* 0x001064000802017f */
[----:B-1----:R-:W-:Y:S05]  /*7600*/  @!P1 NANOSLEEP.SYNCS 0x989680 ;  /* 0x009896800000995d */ /* 0x002fea0003900000 */
[----:B------:R-:W1:Y:S02]  /*7610*/  @!P1 SYNCS.PHASECHK.TRANS64 P1, [R13+URZ+0x90], R4 ;  /* 0x000090040d0095a7 */ /* 0x000e64000802007f */
[----:B-1----:R-:W-:Y:S05]  /*7620*/  @!P1 BRA `(.L_x_176) ;  /* 0xfffffffc00f09947 */ /* 0x002fea000383ffff */
[----:B------:R-:W-:Y:S05]  /*7630*/  BRA `(.L_x_212) ;  /* 0xffffffe800347947 */ /* 0x000fea000383ffff */
.L_x_185:
[----:B------:R-:W-:Y:S01]  /*7640*/  BSSY B0, `(.L_x_213) ;  /* 0x0000006000007945 */ /* 0x000fe20003800000 */
[----:B------:R-:W-:-:S07]  /*7650*/  IMAD.MOV.U32 R15, RZ, RZ, -0x1 ;  /* 0xffffffffff0f7424 */ /* 0x000fce00078e00ff */
[----:B---3-5:R-:W-:Y:S05]  /*7660*/  WARPSYNC.COLLECTIVE R15, `(.L_x_214) ;  /* 0x000000000f0c7348 */ /* 0x028fea0003c00000 */
[----:B------:R-:W-:Y:S02]  /*7670*/  ELECT P6, UR62, PT ;  /* 0x00000000003e782f */ /* 0x000fe400038c0000 */
[----:B------:R-:W-:Y:S01]  /*7680*/  MOV R14, UR62 ;  /* 0x0000003e000e7c02 */ /* 0x000fe20008000f00 */
[----:B---3-5:R-:W-:Y:S10]  /*7690*/  ENDCOLLECTIVE ;  /* 0x000000000000791b */ /* 0x028ff40003800000 */
.L_x_214:
[----:B------:R-:W-:Y:S05]  /*76a0*/  BSYNC B0 ;  /* 0x0000000000007941 */ /* 0x000fea0003800000 */
.L_x_213:
[----:B------:R-:W-:Y:S05]  /*76b0*/  BRA `(.L_x_215) ;  /* 0xfffffff000ac7947 */ /* 0x000fea000383ffff */
.L_x_189:
[----:B0-----:R0:W1:Y:S02]  /*76c0*/  SYNCS.PHASECHK.TRANS64.TRYWAIT P0, [R7+URZ], R4 ;  /* 0x00000004070075a7 */ /* 0x001064000800017f */
[----:B-1----:R-:W-:Y:S05]  /*76d0*/  @!P0 NANOSLEEP.SYNCS 0x989680 ;  /* 0x009896800000895d */ /* 0x002fea0003900000 */
[----:B------:R-:W1:Y:S02]  /*76e0*/  @!P0 SYNCS.PHASECHK.TRANS64 P0, [R7+URZ], R4 ;  /* 0x00000004070085a7 */ /* 0x000e64000800007f */
[----:B-1----:R-:W-:Y:S05]  /*76f0*/  @!P0 BRA `(.L_x_189) ;  /* 0xfffffffc00f08947 */ /* 0x002fea000383ffff */
[----:B------:R-:W-:Y:S05]  /*7700*/  BRA `(.L_x_216) ;  /* 0xfffffff000ec7947 */ /* 0x000fea000383ffff */
.L_x_190:
[----:B0-----:R0:W1:Y:S02]  /*7710*/  SYNCS.PHASECHK.TRANS64.TRYWAIT P0, [R8+URZ], R5 ;  /* 0x00000005080075a7 */ /* 0x001064000800017f */
[----:B-1----:R-:W-:Y:S05]  /*7720*/  @!P0 NANOSLEEP.SYNCS 0x989680 ;  /* 0x009896800000895d */ /* 0x002fea0003900000 */
[----:B------:R-:W1:Y:S02]  /*7730*/  @!P0 SYNCS.PHASECHK.TRANS64 P0, [R8+URZ], R5 ;  /* 0x00000005080085a7 */ /* 0x000e64000800007f */
[----:B-1----:R-:W-:Y:S05]  /*7740*/  @!P0 BRA `(.L_x_190) ;  /* 0xfffffffc00f08947 */ /* 0x002fea000383ffff */
[----:B------:R-:W-:Y:S05]  /*7750*/  BRA `(.L_x_217) ;  /* 0xfffffff000fc7947 */ /* 0x000fea000383ffff */
.L_x_191:
[----:B0-----:R0:W1:Y:S02]  /*7760*/  SYNCS.PHASECHK.TRANS64.TRYWAIT P0, [R9+URZ], R4 ;  /* 0x00000004090075a7 */ /* 0x001064000800017f */
[----:B-1----:R-:W-:Y:S05]  /*7770*/  @!P0 NANOSLEEP.SYNCS 0x989680 ;  /* 0x009896800000895d */ /* 0x002fea0003900000 */
[----:B------:R-:W1:Y:S02]  /*7780*/  @!P0 SYNCS.PHASECHK.TRANS64 P0, [R9+URZ], R4 ;  /* 0x00000004090085a7 */ /* 0x000e64000800007f */
[----:B-1----:R-:W-:Y:S05]  /*7790*/  @!P0 BRA `(.L_x_191) ;  /* 0xfffffffc00f08947 */ /* 0x002fea000383ffff */
[----:B------:R-:W-:Y:S05]  /*77a0*/  BRA `(.L_x_218) ;  /* 0xfffffff4000c7947 */ /* 0x000fea000383ffff */
.L_x_192:
[----:B0-----:R0:W1:Y:S02]  /*77b0*/  SYNCS.PHASECHK.TRANS64.TRYWAIT P0, [R8+URZ], R5 ;  /* 0x00000005080075a7 */ /* 0x001064000800017f */
[----:B-1----:R-:W-:Y:S05]  /*77c0*/  @!P0 NANOSLEEP.SYNCS 0x989680 ;  /* 0x009896800000895d */ /* 0x002fea0003900000 */
[----:B------:R-:W1:Y:S02]  /*77d0*/  @!P0 SYNCS.PHASECHK.TRANS64 P0, [R8+URZ], R5 ;  /* 0x00000005080085a7 */ /* 0x000e64000800007f */
[----:B-1----:R-:W-:Y:S05]  /*77e0*/  @!P0 BRA `(.L_x_192) ;  /* 0xfffffffc00f08947 */ /* 0x002fea000383ffff */
[----:B------:R-:W-:Y:S05]  /*77f0*/  BRA `(.L_x_219) ;  /* 0xfffffff4001c7947 */ /* 0x000fea000383ffff */
.L_x_193:
[----:B0-----:R0:W1:Y:S02]  /*7800*/  SYNCS.PHASECHK.TRANS64.TRYWAIT P0, [R9+URZ], R4 ;  /* 0x00000004090075a7 */ /* 0x001064000800017f */
[----:B-1----:R-:W-:Y:S05]  /*7810*/  @!P0 NANOSLEEP.SYNCS 0x989680 ;  /* 0x009896800000895d */ /* 0x002fea0003900000 */
[----:B------:R-:W1:Y:S02]  /*7820*/  @!P0 SYNCS.PHASECHK.TRANS64 P0, [R9+URZ], R4 ;  /* 0x00000004090085a7 */ /* 0x000e64000800007f */
[----:B-1----:R-:W-:Y:S05]  /*7830*/  @!P0 BRA `(.L_x_193) ;  /* 0xfffffffc00f08947 */ /* 0x002fea000383ffff */
[----:B------:R-:W-:Y:S05]  /*7840*/  BRA `(.L_x_220) ;  /* 0xfffffff4002c7947 */ /* 0x000fea000383ffff */
.L_x_194:
[----:B0-----:R0:W1:Y:S02]  /*7850*/  SYNCS.PHASECHK.TRANS64.TRYWAIT P0, [R8+URZ], R5 ;  /* 0x00000005080075a7 */ /* 0x001064000800017f */
[----:B-1----:R-:W-:Y:S05]  /*7860*/  @!P0 NANOSLEEP.SYNCS 0x989680 ;  /* 0x009896800000895d */ /* 0x002fea0003900000 */
[----:B------:R-:W1:Y:S02]  /*7870*/  @!P0 SYNCS.PHASECHK.TRANS64 P0, [R8+URZ], R5 ;  /* 0x00000005080085a7 */ /* 0x000e64000800007f */
[----:B-1----:R-:W-:Y:S05]  /*7880*/  @!P0 BRA `(.L_x_194) ;  /* 0xfffffffc00f08947 */ /* 0x002fea000383ffff */
[----:B------:R-:W-:Y:S05]  /*7890*/  BRA `(.L_x_221) ;  /* 0xfffffff4003c7947 */ /* 0x000fea000383ffff */
.L_x_195:
[----:B0-----:R0:W1:Y:S02]  /*78a0*/  SYNCS.PHASECHK.TRANS64.TRYWAIT P0, [R9+URZ], R4 ;  /* 0x00000004090075a7 */ /* 0x001064000800017f */
[----:B-1----:R-:W-:Y:S05]  /*78b0*/  @!P0 NANOSLEEP.SYNCS 0x989680 ;  /* 0x009896800000895d */ /* 0x002fea0003900000 */
[----:B------:R-:W1:Y:S02]  /*78c0*/  @!P0 SYNCS.PHASECHK.TRANS64 P0, [R9+URZ], R4 ;  /* 0x00000004090085a7 */ /* 0x000e64000800007f */
[----:B-1----:R-:W-:Y:S05]  /*78d0*/  @!P0 BRA `(.L_x_195) ;  /* 0xfffffffc00f08947 */ /* 0x002fea000383ffff */
[----:B------:R-:W-:Y:S05]  /*78e0*/  BRA `(.L_x_222) ;  /* 0xfffffff4004c7947 */ /* 0x000fea000383ffff */
.L_x_196:
[----:B0-----:R0:W1:Y:S02]  /*78f0*/  SYNCS.PHASECHK.TRANS64.TRYWAIT P0, [R8+URZ], R5 ;  /* 0x00000005080075a7 */ /* 0x001064000800017f */
[----:B-1----:R-:W-:Y:S05]  /*7900*/  @!P0 NANOSLEEP.SYNCS 0x989680 ;  /* 0x009896800000895d */ /* 0x002fea0003900000 */
[----:B------:R-:W1:Y:S02]  /*7910*/  @!P0 SYNCS.PHASECHK.TRANS64 P0, [R8+URZ], R5 ;  /* 0x00000005080085a7 */ /* 0x000e64000800007f */
[----:B-1----:R-:W-:Y:S05]  /*7920*/  @!P0 BRA `(.L_x_196) ;  /* 0xfffffffc00f08947 */ /* 0x002fea000383ffff */
[----:B------:R-:W-:Y:S05]  /*7930*/  BRA `(.L_x_223) ;  /* 0xfffffff4005c7947 */ /* 0x000fea000383ffff */
.L_x_197:
[----:B0-----:R0:W1:Y:S02]  /*7940*/  SYNCS.PHASECHK.TRANS64.TRYWAIT P0, [R9+URZ], R4 ;  /* 0x00000004090075a7 */ /* 0x001064000800017f */
[----:B-1----:R-:W-:Y:S05]  /*7950*/  @!P0 NANOSLEEP.SYNCS 0x989680 ;  /* 0x009896800000895d */ /* 0x002fea0003900000 */
[----:B------:R-:W1:Y:S02]  /*7960*/  @!P0 SYNCS.PHASECHK.TRANS64 P0, [R9+URZ], R4 ;  /* 0x00000004090085a7 */ /* 0x000e64000800007f */
[----:B-1----:R-:W-:Y:S05]  /*7970*/  @!P0 BRA `(.L_x_197) ;  /* 0xfffffffc00f08947 */ /* 0x002fea000383ffff */
[----:B------:R-:W-:Y:S05]  /*7980*/  BRA `(.L_x_224) ;  /* 0xfffffff4006c7947 */ /* 0x000fea000383ffff */
.L_x_198:
[----:B0-----:R0:W1:Y:S02]  /*7990*/  SYNCS.PHASECHK.TRANS64.TRYWAIT P0, [R8+URZ], R5 ;  /* 0x00000005080075a7 */ /* 0x001064000800017f */
[----:B-1----:R-:W-:Y:S05]  /*79a0*/  @!P0 NANOSLEEP.SYNCS 0x989680 ;  /* 0x009896800000895d */ /* 0x002fea0003900000 */
[----:B------:R-:W1:Y:S02]  /*79b0*/  @!P0 SYNCS.PHASECHK.TRANS64 P0, [R8+URZ], R5 ;  /* 0x00000005080085a7 */ /* 0x000e64000800007f */
[----:B-1----:R-:W-:Y:S05]  /*79c0*/  @!P0 BRA `(.L_x_198) ;  /* 0xfffffffc00f08947 */ /* 0x002fea000383ffff */
[----:B------:R-:W-:Y:S05]  /*79d0*/  BRA `(.L_x_225) ;  /* 0xfffffff4007c7947 */ /* 0x000fea000383ffff */
.L_x_199:
[----:B0-----:R0:W1:Y:S02]  /*79e0*/  SYNCS.PHASECHK.TRANS64.TRYWAIT P0, [R9+URZ], R4 ;  /* 0x00000004090075a7 */ /* 0x001064000800017f */
[----:B-1----:R-:W-:Y:S05]  /*79f0*/  @!P0 NANOSLEEP.SYNCS 0x989680 ;  /* 0x009896800000895d */ /* 0x002fea0003900000 */
[----:B------:R-:W1:Y:S02]  /*7a00*/  @!P0 SYNCS.PHASECHK.TRANS64 P0, [R9+URZ], R4 ;  /* 0x00000004090085a7 */ /* 0x000e64000800007f */
[----:B-1----:R-:W-:Y:S05]  /*7a10*/  @!P0 BRA `(.L_x_199) ;  /* 0xfffffffc00f08947 */ /* 0x002fea000383ffff */
[----:B------:R-:W-:Y:S05]  /*7a20*/  BRA `(.L_x_226) ;  /* 0xfffffff4008c7947 */ /* 0x000fea000383ffff */
.L_x_200:
[----:B0-----:R0:W1:Y:S02]  /*7a30*/  SYNCS.PHASECHK.TRANS64.TRYWAIT P0, [R8+URZ], R5 ;  /* 0x00000005080075a7 */ /* 0x001064000800017f */
[----:B-1----:R-:W-:Y:S05]  /*7a40*/  @!P0 NANOSLEEP.SYNCS 0x989680 ;  /* 0x009896800000895d */ /* 0x002fea0003900000 */
[----:B------:R-:W1:Y:S02]  /*7a50*/  @!P0 SYNCS.PHASECHK.TRANS64 P0, [R8+URZ], R5 ;  /* 0x00000005080085a7 */ /* 0x000e64000800007f */
[----:B-1----:R-:W-:Y:S05]  /*7a60*/  @!P0 BRA `(.L_x_200) ;  /* 0xfffffffc00f08947 */ /* 0x002fea000383ffff */
[----:B------:R-:W-:Y:S05]  /*7a70*/  BRA `(.L_x_227) ;  /* 0xfffffff4009c7947 */ /* 0x000fea000383ffff */
.L_x_201:
[----:B0-----:R0:W1:Y:S02]  /*7a80*/  SYNCS.PHASECHK.TRANS64.TRYWAIT P0, [R9+URZ], R4 ;  /* 0x00000004090075a7 */ /* 0x001064000800017f */
[----:B-1----:R-:W-:Y:S05]  /*7a90*/  @!P0 NANOSLEEP.SYNCS 0x989680 ;  /* 0x009896800000895d */ /* 0x002fea0003900000 */
[----:B------:R-:W1:Y:S02]  /*7aa0*/  @!P0 SYNCS.PHASECHK.TRANS64 P0, [R9+URZ], R4 ;  /* 0x00000004090085a7 */ /* 0x000e64000800007f */
[----:B-1----:R-:W-:Y:S05]  /*7ab0*/  @!P0 BRA `(.L_x_201) ;  /* 0xfffffffc00f08947 */ /* 0x002fea000383ffff */
[----:B------:R-:W-:Y:S05]  /*7ac0*/  BRA `(.L_x_228) ;  /* 0xfffffff400ac7947 */ /* 0x000fea000383ffff */
.L_x_202:
[----:B0-----:R0:W1:Y:S02]  /*7ad0*/  SYNCS.PHASECHK.TRANS64.TRYWAIT P0, [R8+URZ], R5 ;  /* 0x00000005080075a7 */ /* 0x001064000800017f */
[----:B-1----:R-:W-:Y:S05]  /*7ae0*/  @!P0 NANOSLEEP.SYNCS 0x989680 ;  /* 0x009896800000895d */ /* 0x002fea0003900000 */
[----:B------:R-:W1:Y:S02]  /*7af0*/  @!P0 SYNCS.PHASECHK.TRANS64 P0, [R8+URZ], R5 ;  /* 0x00000005080085a7 */ /* 0x000e64000800007f */
[----:B-1----:R-:W-:Y:S05]  /*7b00*/  @!P0 BRA `(.L_x_202) ;  /* 0xfffffffc00f08947 */ /* 0x002fea000383ffff */
[----:B------:R-:W-:Y:S05]  /*7b10*/  BRA `(.L_x_229) ;  /* 0xfffffff400bc7947 */ /* 0x000fea000383ffff */
.L_x_203:
[----:B0-----:R0:W1:Y:S02]  /*7b20*/  SYNCS.PHASECHK.TRANS64.TRYWAIT P0, [R9+URZ], R4 ;  /* 0x00000004090075a7 */ /* 0x001064000800017f */
[----:B-1----:R-:W-:Y:S05]  /*7b30*/  @!P0 NANOSLEEP.SYNCS 0x989680 ;  /* 0x009896800000895d */ /* 0x002fea0003900000 */
[----:B------:R-:W1:Y:S02]  /*7b40*/  @!P0 SYNCS.PHASECHK.TRANS64 P0, [R9+URZ], R4 ;  /* 0x00000004090085a7 */ /* 0x000e64000800007f */
[----:B-1----:R-:W-:Y:S05]  /*7b50*/  @!P0 BRA `(.L_x_203) ;  /* 0xfffffffc00f08947 */ /* 0x002fea000383ffff */
[----:B------:R-:W-:Y:S05]  /*7b60*/  BRA `(.L_x_230) ;  /* 0xfffffff400cc7947 */ /* 0x000fea000383ffff */
.L_x_204:
[----:B0-----:R0:W1:Y:S02]  /*7b70*/  SYNCS.PHASECHK.TRANS64.TRYWAIT P0, [R8+URZ], R5 ;  /* 0x00000005080075a7 */ /* 0x001064000800017f */
[----:B-1----:R-:W-:Y:S05]  /*7b80*/  @!P0 NANOSLEEP.SYNCS 0x989680 ;  /* 0x009896800000895d */ /* 0x002fea0003900000 */
[----:B------:R-:W1:Y:S02]  /*7b90*/  @!P0 SYNCS.PHASECHK.TRANS64 P0, [R8+URZ], R5 ;  /* 0x00000005080085a7 */ /* 0x000e64000800007f */
[----:B-1----:R-:W-:Y:S05]  /*7ba0*/  @!P0 BRA `(.L_x_204) ;  /* 0xfffffffc00f08947 */ /* 0x002fea000383ffff */
[----:B------:R-:W-:Y:S05]  /*7bb0*/  BRA `(.L_x_231) ;  /* 0xfffffff400dc7947 */ /* 0x000fea000383ffff */
.L_x_205:
[----:B-1----:R1:W2:Y:S02]  /*7bc0*/  SYNCS.PHASECHK.TRANS64.TRYWAIT P0, [R11+URZ], R6 ;  /* 0x000000060b0075a7 */ /* 0x0022a4000800017f */
[----:B--2---:R-:W-:Y:S05]  /*7bd0*/  @!P0 NANOSLEEP.SYNCS 0x989680 ;  /* 0x009896800000895d */ /* 0x004fea0003900000 */
[----:B------:R-:W2:Y:S02]  /*7be0*/  @!P0 SYNCS.PHASECHK.TRANS64 P0, [R11+URZ], R6 ;  /* 0x000000060b0085a7 */ /* 0x000ea4000800007f */
[----:B--2---:R-:W-:Y:S05]  /*7bf0*/  @!P0 BRA `(.L_x_205) ;  /* 0xfffffffc00f08947 */ /* 0x004fea000383ffff */
[----:B------:R-:W-:Y:S05]  /*7c00*/  BRA `(.L_x_232) ;  /* 0xfffffff400e47947 */ /* 0x000fea000383ffff */
.L_x_233:
[----:B------:R-:W-:-:S00]  /*7c10*/  BRA `(.L_x_233) ;  /* 0xfffffffc00fc7947 */ /* 0x000fc0000383ffff */
[----:B------:R-:W-:-:S00]  /*7c20*/  NOP ;  /* 0x0000000000007918 */ /* 0x000fc00000000000 */
        /* <DEDUP_REMOVED lines=13> */
.L_x_234:


//--------------------- .nv.global.init           --------------------------
	.section	.nv.global.init,"aw",@progbits
.nv.global.init:
	.type		$str$22,@object
	.size		$str$22,($str$23 - $str$22)
$str$22:
        /*0000*/ 	.byte	0x6b, 0x5f, 0x74, 0x69, 0x6c, 0x65, 0x5f, 0x63, 0x6f, 0x75, 0x6e, 0x74, 0x20, 0x3e, 0x3d, 0x20
        /*0010*/ 	.byte	0x31, 0x00
	.type		$str$23,@object
	.size		$str$23,(__unnamed_1 - $str$23)
$str$23:
        /*0012*/ 	.byte	0x2f, 0x74, 0x6d, 0x70, 0x2f, 0x63, 0x75, 0x74, 0x6c, 0x61, 0x73, 0x73, 0x5f, 0x73, 0x77, 0x65
        /*0022*/ 	.byte	0x65, 0x70, 0x5f, 0x73, 0x72, 0x63, 0x2f, 0x69, 0x6e, 0x63, 0x6c, 0x75, 0x64, 0x65, 0x2f, 0x63
        /*0032*/ 	.byte	0x75, 0x74, 0x6c, 0x61, 0x73, 0x73, 0x2f, 0x67, 0x65, 0x6d, 0x6d, 0x2f, 0x63, 0x6f, 0x6c, 0x6c
        /*0042*/ 	.byte	0x65, 0x63, 0x74, 0x69, 0x76, 0x65, 0x2f, 0x73, 0x6d, 0x39, 0x30, 0x5f, 0x6d, 0x6d, 0x61, 0x5f
        /*0052*/ 	.byte	0x74, 0x6d, 0x61, 0x5f, 0x67, 0x6d, 0x6d, 0x61, 0x5f, 0x73, 0x73, 0x5f, 0x77, 0x61, 0x72, 0x70
        /*0062*/ 	.byte	0x73, 0x70, 0x65, 0x63, 0x69, 0x61, 0x6c, 0x69, 0x7a, 0x65, 0x64, 0x2e, 0x68, 0x70, 0x70, 0x00
	.type		__unnamed_1,@object
	.size		__unnamed_1,(.L_0 - __unnamed_1)
__unnamed_1:
        /*0072*/ 	.byte	0x76, 0x6f, 0x69, 0x64, 0x20, 0x63, 0x75, 0x74, 0x6c, 0x61, 0x73, 0x73, 0x3a, 0x3a, 0x67, 0x65
        /* <DEDUP_REMOVED lines=172> */
        /*0b42*/ 	.byte	0x74, 0x69, 0x74, 0x79, 0x5d, 0x00
.L_0:


//--------------------- .nv.shared._ZN7cutlass13device_kernelINS_4gemm6kernel13GemmUniversalIN4cute5tupleIJiiiiEEENS1_10collective13CollectiveMmaINS1_34MainloopSm90TmaGmmaWarpSpecializedILi18ENS5_IJNS4_1CILi1EEENSA_ILi4EEESB_EEENS1_32KernelTmaWarpSpecializedPingpongEEENS5_IJNSA_ILi64EEENSA_ILi128EEESG_EEEaNS5_IJlSB_lEEEaSJ_NS4_8TiledMMAINS4_8MMA_AtomIJNS4_4SM904GMMA27MMA_64x128x32_S32S8S8_SS_TNEEEENS4_6LayoutINS5_IJSB_SB_SB_EEENS5_IJNSA_ILi0EEESS_SS_EEEEENS5_IJNS4_10UnderscoreESV_SV_EEEEENS4_23SM90_TMA_LOAD_MULTICASTENS4_14ComposedLayoutINS4_7SwizzleILi2ELi4ELi3EEENS4_18smem_ptr_flag_bitsILi8EEENSQ_INS5_IJNSA_ILi8EEESG_EEENS5_IJSG_SB_EEEEEEEvNS4_8identityENS4_13SM90_TMA_LOADES18_vS19_EENS_8epilogue10collective6detail29Sm90TmaWarpSpecializedAdapterINS1D_15DefaultEpilogueIaSJ_SJ_NS1C_6thread17LinearCombinationIaLi1EiiLNS1H_9ScaleType4KindE0ELNS_15FloatRoundStyleE2EaEENS1_15EpilogueDefaultEEEEEvvEEEEvNT_6ParamsE --------------------------
	.section	.nv.shared._ZN7cutlass13device_kernelINS_4gemm6kernel13GemmUniversalIN4cute5tupleIJiiiiEEENS1_10collective13CollectiveMmaINS1_34MainloopSm90TmaGmmaWarpSpecializedILi18ENS5_IJNS4_1CILi1EEENSA_ILi4EEESB_EEENS1_32KernelTmaWarpSpecializedPingpongEEENS5_IJNSA_ILi64EEENSA_ILi128EEESG_EEEaNS5_IJlSB_lEEEaSJ_NS4_8TiledMMAINS4_8MMA_AtomIJNS4_4SM904GMMA27MMA_64x128x32_S32S8S8_SS_TNEEEENS4_6LayoutINS5_IJSB_SB_SB_EEENS5_IJNSA_ILi0EEESS_SS_EEEEENS5_IJNS4_10UnderscoreESV_SV_EEEEENS4_23SM90_TMA_LOAD_MULTICASTENS4_14ComposedLayoutINS4_7SwizzleILi2ELi4ELi3EEENS4_18smem_ptr_flag_bitsILi8EEENSQ_INS5_IJNSA_ILi8EEESG_EEENS5_IJSG_SB_EEEEEEEvNS4_8identityENS4_13SM90_TMA_LOADES18_vS19_EENS_8epilogue10collective6detail29Sm90TmaWarpSpecializedAdapterINS1D_15DefaultEpilogueIaSJ_SJ_NS1C_6thread17LinearCombinationIaLi1EiiLNS1H_9ScaleType4KindE0ELNS_15FloatRoundStyleE2EaEENS1_15EpilogueDefaultEEEEEvvEEEEvNT_6ParamsE,"aw",@nobits
	.sectionflags	@""
	.align	16
	.zero		1024


//--------------------- .nv.shared.reserved.0     --------------------------
	.section	.nv.shared.reserved.0,"aw",@nobits
	.weak		__nv_reservedSMEM_offset_0_alias
	.size		__nv_reservedSMEM_offset_0_alias, 0, 0
	.other		__nv_reservedSMEM_offset_0_alias,@"STO_CUDA_RESERVED_SHARED STV_DEFAULT"
__nv_reservedSMEM_offset_0_alias:
	.zero		0


//--------------------- .nv.global                --------------------------
	.section	.nv.global,"aw",@nobits
.nv.global:
	.type		_ZN40_INTERNAL_3b635a00_4_k_cu_5b6a9d62_240374cute1_E,@object
	.size		_ZN40_INTERNAL_3b635a00_4_k_cu_5b6a9d62_240374cute1_E,(_ZN40_INTERNAL_3b635a00_4_k_cu_5b6a9d62_240374cuda3std3__45__cpo6cbeginE - _ZN40_INTERNAL_3b635a00_4_k_cu_5b6a9d62_240374cute1_E)
_ZN40_INTERNAL_3b635a00_4_k_cu_5b6a9d62_240374cute1_E:
	.zero		1
	.type		_ZN40_INTERNAL_3b635a00_4_k_cu_5b6a9d62_240374cuda3std3__45__cpo6cbeginE,@object
	.size		_ZN40_INTERNAL_3b635a00_4_k_cu_5b6a9d62_240374cuda3std3__45__cpo6cbeginE,(_ZN40_INTERNAL_3b635a00_4_k_cu_5b6a9d62_240374cuda3std3__48in_placeE - _ZN40_INTERNAL_3b635a00_4_k_cu_5b6a9d62_240374cuda3std3__45__cpo6cbeginE)
_ZN40_INTERNAL_3b635a00_4_k_cu_5b6a9d62_240374cuda3std3__45__cpo6cbeginE:
	.zero		1
	.type		_ZN40_INTERNAL_3b635a00_4_k_cu_5b6a9d62_240374cuda3std3__48in_placeE,@object
	.size		_ZN40_INTERNAL_3b635a00_4_k_cu_5b6a9d62_240374cuda3std3__48in_placeE,(_ZN40_INTERNAL_3b635a00_4_k_cu_5b6a9d62_240374cuda3std6ranges3__45__cpo9iter_moveE - _ZN40_INTERNAL_3b635a00_4_k_cu_5b6a9d62_240374cuda3std3__48in_placeE)
_ZN40_INTERNAL_3b635a00_4_k_cu_5b6a9d62_240374cuda3std3__48in_placeE:
	.zero		1
	.type		_ZN40_INTERNAL_3b635a00_4_k_cu_5b6a9d62_240374cuda3std6ranges3__45__cpo9iter_moveE,@object
	.size		_ZN40_INTERNAL_3b635a00_4_k_cu_5b6a9d62_240374cuda3std6ranges3__45__cpo9iter_moveE,(_ZN40_INTERNAL_3b635a00_4_k_cu_5b6a9d62_240374cuda3std3__45__cpo5beginE - _ZN40_INTERNAL_3b635a00_4_k_cu_5b6a9d62_240374cuda3std6ranges3__45__cpo9iter_moveE)
_ZN40_INTERNAL_3b635a00_4_k_cu_5b6a9d62_240374cuda3std6ranges3__45__cpo9iter_moveE:
	.zero		1
	.type		_ZN40_INTERNAL_3b635a00_4_k_cu_5b6a9d62_240374cuda3std3__45__cpo5beginE,@object
	.size		_ZN40_INTERNAL_3b635a00_4_k_cu_5b6a9d62_240374cuda3std3__45__cpo5beginE,(_ZN40_INTERNAL_3b635a00_4_k_cu_5b6a9d62_240374cuda3std3__442_GLOBAL__N__3b635a00_4_k_cu_5b6a9d62_240376ignoreE - _ZN40_INTERNAL_3b635a00_4_k_cu_5b6a9d62_240374cuda3std3__45__cpo5beginE)
_ZN40_INTERNAL_3b635a00_4_k_cu_5b6a9d62_240374cuda3std3__45__cpo5beginE:
	.zero		1
	.type		_ZN40_INTERNAL_3b635a00_4_k_cu_5b6a9d62_240374cuda3std3__442_GLOBAL__N__3b635a00_4_k_cu_5b6a9d62_240376ignoreE,@object
	.size		_ZN40_INTERNAL_3b635a00_4_k_cu_5b6a9d62_240374cuda3std3__442_GLOBAL__N__3b635a00_4_k_cu_5b6a9d62_240376ignoreE,(_ZN40_INTERNAL_3b635a00_4_k_cu_5b6a9d62_240374cute7productE - _ZN40_INTERNAL_3b635a00_4_k_cu_5b6a9d62_240374cuda3std3__442_GLOBAL__N__3b635a00_4_k_cu_5b6a9d62_240376ignoreE)
_ZN40_INTERNAL_3b635a00_4_k_cu_5b6a9d62_240374cuda3std3__442_GLOBAL__N__3b635a00_4_k_cu_5b6a9d62_240376ignoreE:
	.zero		1
	.type		_ZN40_INTERNAL_3b635a00_4_k_cu_5b6a9d62_240374cute7productE,@object
	.size		_ZN40_INTERNAL_3b635a00_4_k_cu_5b6a9d62_240374cute7productE,(_ZN40_INTERNAL_3b635a00_4_k_cu_5b6a9d62_240374cuda3std3__45__cpo3endE - _ZN40_INTERNAL_3b635a00_4_k_cu_5b6a9d62_240374cute7productE)
_ZN40_INTERNAL_3b635a00_4_k_cu_5b6a9d62_240374cute7productE:
	.zero		1
	.type		_ZN40_INTERNAL_3b635a00_4_k_cu_5b6a9d62_240374cuda3std3__45__cpo3endE,@object
	.size		_ZN40_INTERNAL_3b635a00_4_k_cu_5b6a9d62_240374cuda3std3__45__cpo3endE,(_ZN40_INTERNAL_3b635a00_4_k_cu_5b6a9d62_240374cuda3std3__419piecewise_constructE - _ZN40_INTERNAL_3b635a00_4_k_cu_5b6a9d62_240374cuda3std3__45__cpo3endE)
_ZN40_INTERNAL_3b635a00_4_k_cu_5b6a9d62_240374cuda3std3__45__cpo3endE:
	.zero		1
	.type		_ZN40_INTERNAL_3b635a00_4_k_cu_5b6a9d62_240374cuda3std3__419piecewise_constructE,@object
	.size		_ZN40_INTERNAL_3b635a00_4_k_cu_5b6a9d62_240374cuda3std3__419piecewise_constructE,(_ZN40_INTERNAL_3b635a00_4_k_cu_5b6a9d62_240374cuda3std3__45__cpo4cendE - _ZN40_INTERNAL_3b635a00_4_k_cu_5b6a9d62_240374cuda3std3__419piecewise_constructE)
_ZN40_INTERNAL_3b635a00_4_k_cu_5b6a9d62_240374cuda3std3__419piecewise_constructE:
	.zero		1
	.type		_ZN40_INTERNAL_3b635a00_4_k_cu_5b6a9d62_240374cuda3std3__45__cpo4cendE,@object
	.size		_ZN40_INTERNAL_3b635a00_4_k_cu_5b6a9d62_240374cuda3std3__45__cpo4cendE,(_ZN40_INTERNAL_3b635a00_4_k_cu_5b6a9d62_240374cuda3std6ranges3__45__cpo4swapE - _ZN40_INTERNAL_3b635a00_4_k_cu_5b6a9d62_240374cuda3std3__45__cpo4cendE)
_ZN40_INTERNAL_3b635a00_4_k_cu_5b6a9d62_240374cuda3std3__45__cpo4cendE:
	.zero		1
	.type		_ZN40_INTERNAL_3b635a00_4_k_cu_5b6a9d62_240374cuda3std6ranges3__45__cpo4swapE,@object
	.size		_ZN40_INTERNAL_3b635a00_4_k_cu_5b6a9d62_240374cuda3std6ranges3__45__cpo4swapE,(.L_8 - _ZN40_INTERNAL_3b635a00_4_k_cu_5b6a9d62_240374cuda3std6ranges3__45__cpo4swapE)
_ZN40_INTERNAL_3b635a00_4_k_cu_5b6a9d62_240374cuda3std6ranges3__45__cpo4swapE:
	.zero		1
.L_8:


//--------------------- .nv.constant0._ZN7cutlass13device_kernelINS_4gemm6kernel13GemmUniversalIN4cute5tupleIJiiiiEEENS1_10collective13CollectiveMmaINS1_34MainloopSm90TmaGmmaWarpSpecializedILi18ENS5_IJNS4_1CILi1EEENSA_ILi4EEESB_EEENS1_32KernelTmaWarpSpecializedPingpongEEENS5_IJNSA_ILi64EEENSA_ILi128EEESG_EEEaNS5_IJlSB_lEEEaSJ_NS4_8TiledMMAINS4_8MMA_AtomIJNS4_4SM904GMMA27MMA_64x128x32_S32S8S8_SS_TNEEEENS4_6LayoutINS5_IJSB_SB_SB_EEENS5_IJNSA_ILi0EEESS_SS_EEEEENS5_IJNS4_10UnderscoreESV_SV_EEEEENS4_23SM90_TMA_LOAD_MULTICASTENS4_14ComposedLayoutINS4_7SwizzleILi2ELi4ELi3EEENS4_18smem_ptr_flag_bitsILi8EEENSQ_INS5_IJNSA_ILi8EEESG_EEENS5_IJSG_SB_EEEEEEEvNS4_8identityENS4_13SM90_TMA_LOADES18_vS19_EENS_8epilogue10collective6detail29Sm90TmaWarpSpecializedAdapterINS1D_15DefaultEpilogueIaSJ_SJ_NS1C_6thread17LinearCombinationIaLi1EiiLNS1H_9ScaleType4KindE0ELNS_15FloatRoundStyleE2EaEENS1_15EpilogueDefaultEEEEEvvEEEEvNT_6ParamsE --------------------------
	.section	.nv.constant0._ZN7cutlass13device_kernelINS_4gemm6kernel13GemmUniversalIN4cute5tupleIJiiiiEEENS1_10collective13CollectiveMmaINS1_34MainloopSm90TmaGmmaWarpSpecializedILi18ENS5_IJNS4_1CILi1EEENSA_ILi4EEESB_EEENS1_32KernelTmaWarpSpecializedPingpongEEENS5_IJNSA_ILi64EEENSA_ILi128EEESG_EEEaNS5_IJlSB_lEEEaSJ_NS4_8TiledMMAINS4_8MMA_AtomIJNS4_4SM904GMMA27MMA_64x128x32_S32S8S8_SS_TNEEEENS4_6LayoutINS5_IJSB_SB_SB_EEENS5_IJNSA_ILi0EEESS_SS_EEEEENS5_IJNS4_10UnderscoreESV_SV_EEEEENS4_23SM90_TMA_LOAD_MULTICASTENS4_14ComposedLayoutINS4_7SwizzleILi2ELi4ELi3EEENS4_18smem_ptr_flag_bitsILi8EEENSQ_INS5_IJNSA_ILi8EEESG_EEENS5_IJSG_SB_EEEEEEEvNS4_8identityENS4_13SM90_TMA_LOADES18_vS19_EENS_8epilogue10collective6detail29Sm90TmaWarpSpecializedAdapterINS1D_15DefaultEpilogueIaSJ_SJ_NS1C_6thread17LinearCombinationIaLi1EiiLNS1H_9ScaleType4KindE0ELNS_15FloatRoundStyleE2EaEENS1_15EpilogueDefaultEEEEEvvEEEEvNT_6ParamsE,"a",@progbits
	.sectionflags	@""
	.align	4
.nv.constant0._ZN7cutlass13device_kernelINS_4gemm6kernel13GemmUniversalIN4cute5tupleIJiiiiEEENS1_10collective13CollectiveMmaINS1_34MainloopSm90TmaGmmaWarpSpecializedILi18ENS5_IJNS4_1CILi1EEENSA_ILi4EEESB_EEENS1_32KernelTmaWarpSpecializedPingpongEEENS5_IJNSA_ILi64EEENSA_ILi128EEESG_EEEaNS5_IJlSB_lEEEaSJ_NS4_8TiledMMAINS4_8MMA_AtomIJNS4_4SM904GMMA27MMA_64x128x32_S32S8S8_SS_TNEEEENS4_6LayoutINS5_IJSB_SB_SB_EEENS5_IJNSA_ILi0EEESS_SS_EEEEENS5_IJNS4_10UnderscoreESV_SV_EEEEENS4_23SM90_TMA_LOAD_MULTICASTENS4_14ComposedLayoutINS4_7SwizzleILi2ELi4ELi3EEENS4_18smem_ptr_flag_bitsILi8EEENSQ_INS5_IJNSA_ILi8EEESG_EEENS5_IJSG_SB_EEEEEEEvNS4_8identityENS4_13SM90_TMA_LOADES18_vS19_EENS_8epilogue10collective6detail29Sm90TmaWarpSpecializedAdapterINS1D_15DefaultEpilogueIaSJ_SJ_NS1C_6thread17LinearCombinationIaLi1EiiLNS1H_9ScaleType4KindE0ELNS_15FloatRoundStyleE2EaEENS1_15EpilogueDefaultEEEEEvvEEEEvNT_6ParamsE:
	.zero		1664


//--------------------- SYMBOLS --------------------------

	.type		.nv.reservedSmem.offset0,@object
	.size		.nv.reservedSmem.offset0,0x4
	.type		__assertfail,@function
